def matmul_kernel(
    a_ptr,
    b_ptr,
    c_ptr,
    M,
    N,
    K,
    stride_am,
    stride_ak,
    stride_bk,
    stride_bn,
    stride_cm,
    stride_cn,
    BLOCK_M: tl.constexpr,
    BLOCK_N: tl.constexpr,
    BLOCK_K: tl.constexpr,
    GROUP_M: tl.constexpr,
):
    pid = tl.program_id(axis=0)
    num_pid_m = tl.cdiv(M, BLOCK_M)
    num_pid_n = tl.cdiv(N, BLOCK_N)
    num_pid_in_group = GROUP_M * num_pid_n
    group_id = pid // num_pid_in_group
    first_pid_m = group_id * GROUP_M
    group_size_m = min(num_pid_m - first_pid_m, GROUP_M)
    pid_m = first_pid_m + ((pid % num_pid_in_group) % group_size_m)
    pid_n = (pid % num_pid_in_group) // group_size_m

    offs_am = (pid_m * BLOCK_M + tl.arange(0, BLOCK_M)) % M
    offs_bn = (pid_n * BLOCK_N + tl.arange(0, BLOCK_N)) % N
    offs_k = tl.arange(0, BLOCK_K)
    a_ptrs = a_ptr + offs_am[:, None] * stride_am + offs_k[None, :] * stride_ak
    b_ptrs = b_ptr + offs_k[:, None] * stride_bk + offs_bn[None, :] * stride_bn

    acc = tl.zeros((BLOCK_M, BLOCK_N), dtype=tl.float32)
    for kk in range(0, tl.cdiv(K, BLOCK_K)):
        a = tl.load(a_ptrs, mask=offs_k[None, :] < K - kk * BLOCK_K, other=0.0)
        b = tl.load(b_ptrs, mask=offs_k[:, None] < K - kk * BLOCK_K, other=0.0)
        acc = tl.dot(a, b, acc)
        a_ptrs += BLOCK_K * stride_ak
        b_ptrs += BLOCK_K * stride_bk

    c = acc.to(c_ptr.dtype.element_ty)
    offs_cm = pid_m * BLOCK_M + tl.arange(0, BLOCK_M)
    offs_cn = pid_n * BLOCK_N + tl.arange(0, BLOCK_N)
    c_ptrs = c_ptr + offs_cm[:, None] * stride_cm + offs_cn[None, :] * stride_cn
    mask = (offs_cm[:, None] < M) & (offs_cn[None, :] < N)
    tl.store(c_ptrs, c, mask=mask)

# config = {"BLOCK_K": 128, "BLOCK_M": 64, "BLOCK_N": 64, "GROUP_M": 8, "arch": "sm_100", "dtype": "bf16", "num_ctas": 4, "num_stages": 3, "num_warps": 4}
# arch = sm_100


// ===== COMPILED SASS (sm_100a) =====

	.target	sm_100a

	.elftype	@"ET_EXEC"


//--------------------- .note.nv.tkinfo           --------------------------
	.section	.note.nv.tkinfo,"",@"SHT_NOTE"
	.sectionflags	@"SHF_NOTE_NV_TKINFO"
	.tkinfo
        /*0018*/ 	.word	0x00000081
        /*0030*/ 	.string	""
        /*0030*/ 	.string	"ptxas-blackwell"
        /*0030*/ 	.string	"Cuda compilation tools, release 12.9, V12.9.86"
        /*0030*/ 	.string	"Build cuda_12.9.r12.9/compiler.36037853_0"
        /*0030*/ 	.string	"-v  -suppress-debug-info  -lineinfo  -arch sm_100a "



//--------------------- .note.nv.cuver            --------------------------
	.section	.note.nv.cuver,"",@"SHT_NOTE"
	.sectionflags	@"SHF_NOTE_NV_CUVER"
        /*0018*/ 	.short	0x0001
        /*001a*/ 	.short	0x0064
        /*001c*/ 	.short	0x0001
        /*001e*/ 	.short	0x0000
        /*0020*/ 	.short	0x0001
        /*0022*/ 	.short	0x0000


//--------------------- .nv.info                  --------------------------
	.section	.nv.info,"",@"SHT_CUDA_INFO"
	.align	4


	//----- nvinfo : EIATTR_REGCOUNT
	.align		4
        /*0000*/ 	.byte	0x04, 0x2f
        /*0002*/ 	.short	(.L_4 - .L_3)
	.align		4
.L_3:
        /*0004*/ 	.word	index@(matmul_kernel)
        /*0008*/ 	.word	0x000000ff


	//----- nvinfo : EIATTR_FRAME_SIZE
	.align		4
.L_4:
        /*000c*/ 	.byte	0x04, 0x11
        /*000e*/ 	.short	(.L_6 - .L_5)
	.align		4
.L_5:
        /*0010*/ 	.word	index@($__internal_2_$__cuda_sm10x_tcgen05_guardrail_trap_unallocated_columns_being_dealloced)
        /*0014*/ 	.word	0x00000000


	//----- nvinfo : EIATTR_FRAME_SIZE
	.align		4
.L_6:
        /*0018*/ 	.byte	0x04, 0x11
        /*001a*/ 	.short	(.L_8 - .L_7)
	.align		4
.L_7:
        /*001c*/ 	.word	index@($__internal_1_$__cuda_sm10x_tcgen05_guardrail_trap_phase_invalid_during_alloc)
        /*0020*/ 	.word	0x00000000


	//----- nvinfo : EIATTR_FRAME_SIZE
	.align		4
.L_8:
        /*0024*/ 	.byte	0x04, 0x11
        /*0026*/ 	.short	(.L_10 - .L_9)
	.align		4
.L_9:
        /*0028*/ 	.word	index@($__internal_0_$__cuda_sm10x_tcgen05_guardrail_trap_col_being_dealloced_not_returned_by_alloc)
        /*002c*/ 	.word	0x00000000


	//----- nvinfo : EIATTR_FRAME_SIZE
	.align		4
.L_10:
        /*0030*/ 	.byte	0x04, 0x11
        /*0032*/ 	.short	(.L_12 - .L_11)
	.align		4
.L_11:
        /*0034*/ 	.word	index@(matmul_kernel)
        /*0038*/ 	.word	0x00000000


	//----- nvinfo : EIATTR_MIN_STACK_SIZE
	.align		4
.L_12:
        /*003c*/ 	.byte	0x04, 0x12
        /*003e*/ 	.short	(.L_14 - .L_13)
	.align		4
.L_13:
        /*0040*/ 	.word	index@(matmul_kernel)
        /*0044*/ 	.word	0x00000000
.L_14:


//--------------------- .nv.info.matmul_kernel    --------------------------
	.section	.nv.info.matmul_kernel,"",@"SHT_CUDA_INFO"
	.sectionflags	@""
	.align	4


	//----- nvinfo : EIATTR_CUDA_API_VERSION
	.align		4
        /*0000*/ 	.byte	0x04, 0x37
        /*0002*/ 	.short	(.L_16 - .L_15)
.L_15:
        /*0004*/ 	.word	0x00000081


	//----- nvinfo : EIATTR_KPARAM_INFO
	.align		4
.L_16:
        /*0008*/ 	.byte	0x04, 0x17
        /*000a*/ 	.short	(.L_18 - .L_17)
.L_17:
        /*000c*/ 	.word	0x00000000
        /*0010*/ 	.short	0x000d
        /*0012*/ 	.short	0x0048
        /*0014*/ 	.byte	0x00, 0xf4, 0x21, 0x00


	//----- nvinfo : EIATTR_KPARAM_INFO
	.align		4
.L_18:
        /*0018*/ 	.byte	0x04, 0x17
        /*001a*/ 	.short	(.L_20 - .L_19)
.L_19:
        /*001c*/ 	.word	0x00000000
        /*0020*/ 	.short	0x000c
        /*0022*/ 	.short	0x0040
        /*0024*/ 	.byte	0x00, 0xf4, 0x21, 0x00


	//----- nvinfo : EIATTR_KPARAM_INFO
	.align		4
.L_20:
        /*0028*/ 	.byte	0x04, 0x17
        /*002a*/ 	.short	(.L_22 - .L_21)
.L_21:
        /*002c*/ 	.word	0x00000000
        /*0030*/ 	.short	0x000b
        /*0032*/ 	.short	0x0038
        /*0034*/ 	.byte	0x00, 0xf0, 0x11, 0x00


	//----- nvinfo : EIATTR_KPARAM_INFO
	.align		4
.L_22:
        /*0038*/ 	.byte	0x04, 0x17
        /*003a*/ 	.short	(.L_24 - .L_23)
.L_23:
        /*003c*/ 	.word	0x00000000
        /*0040*/ 	.short	0x000a
        /*0042*/ 	.short	0x0034
        /*0044*/ 	.byte	0x00, 0xf0, 0x11, 0x00


	//----- nvinfo : EIATTR_KPARAM_INFO
	.align		4
.L_24:
        /*0048*/ 	.byte	0x04, 0x17
        /*004a*/ 	.short	(.L_26 - .L_25)
.L_25:
        /*004c*/ 	.word	0x00000000
        /*0050*/ 	.short	0x0009
        /*0052*/ 	.short	0x0030
        /*0054*/ 	.byte	0x00, 0xf0, 0x11, 0x00


	//----- nvinfo : EIATTR_KPARAM_INFO
	.align		4
.L_26:
        /*0058*/ 	.byte	0x04, 0x17
        /*005a*/ 	.short	(.L_28 - .L_27)
.L_27:
        /*005c*/ 	.word	0x00000000
        /*0060*/ 	.short	0x0008
        /*0062*/ 	.short	0x002c
        /*0064*/ 	.byte	0x00, 0xf0, 0x11, 0x00


	//----- nvinfo : EIATTR_KPARAM_INFO
	.align		4
.L_28:
        /*0068*/ 	.byte	0x04, 0x17
        /*006a*/ 	.short	(.L_30 - .L_29)
.L_29:
        /*006c*/ 	.word	0x00000000
        /*0070*/ 	.short	0x0007
        /*0072*/ 	.short	0x0028
        /*0074*/ 	.byte	0x00, 0xf0, 0x11, 0x00


	//----- nvinfo : EIATTR_KPARAM_INFO
	.align		4
.L_30:
        /*0078*/ 	.byte	0x04, 0x17
        /*007a*/ 	.short	(.L_32 - .L_31)
.L_31:
        /*007c*/ 	.word	0x00000000
        /*0080*/ 	.short	0x0006
        /*0082*/ 	.short	0x0024
        /*0084*/ 	.byte	0x00, 0xf0, 0x11, 0x00


	//----- nvinfo : EIATTR_KPARAM_INFO
	.align		4
.L_32:
        /*0088*/ 	.byte	0x04, 0x17
        /*008a*/ 	.short	(.L_34 - .L_33)
.L_33:
        /*008c*/ 	.word	0x00000000
        /*0090*/ 	.short	0x0005
        /*0092*/ 	.short	0x0020
        /*0094*/ 	.byte	0x00, 0xf0, 0x11, 0x00


	//----- nvinfo : EIATTR_KPARAM_INFO
	.align		4
.L_34:
        /*0098*/ 	.byte	0x04, 0x17
        /*009a*/ 	.short	(.L_36 - .L_35)
.L_35:
        /*009c*/ 	.word	0x00000000
        /*00a0*/ 	.short	0x0004
        /*00a2*/ 	.short	0x001c
        /*00a4*/ 	.byte	0x00, 0xf0, 0x11, 0x00


	//----- nvinfo : EIATTR_KPARAM_INFO
	.align		4
.L_36:
        /*00a8*/ 	.byte	0x04, 0x17
        /*00aa*/ 	.short	(.L_38 - .L_37)
.L_37:
        /*00ac*/ 	.word	0x00000000
        /*00b0*/ 	.short	0x0003
        /*00b2*/ 	.short	0x0018
        /*00b4*/ 	.byte	0x00, 0xf0, 0x11, 0x00


	//----- nvinfo : EIATTR_KPARAM_INFO
	.align		4
.L_38:
        /*00b8*/ 	.byte	0x04, 0x17
        /*00ba*/ 	.short	(.L_40 - .L_39)
.L_39:
        /*00bc*/ 	.word	0x00000000
        /*00c0*/ 	.short	0x0002
        /*00c2*/ 	.short	0x0010
        /*00c4*/ 	.byte	0x00, 0xf4, 0x21, 0x00


	//----- nvinfo : EIATTR_KPARAM_INFO
	.align		4
.L_40:
        /*00c8*/ 	.byte	0x04, 0x17
        /*00ca*/ 	.short	(.L_42 - .L_41)
.L_41:
        /*00cc*/ 	.word	0x00000000
        /*00d0*/ 	.short	0x0001
        /*00d2*/ 	.short	0x0008
        /*00d4*/ 	.byte	0x00, 0xf4, 0x21, 0x00


	//----- nvinfo : EIATTR_KPARAM_INFO
	.align		4
.L_42:
        /*00d8*/ 	.byte	0x04, 0x17
        /*00da*/ 	.short	(.L_44 - .L_43)
.L_43:
        /*00dc*/ 	.word	0x00000000
        /*00e0*/ 	.short	0x0000
        /*00e2*/ 	.short	0x0000
        /*00e4*/ 	.byte	0x00, 0xf4, 0x21, 0x00


	//----- nvinfo : EIATTR_EXPLICIT_CLUSTER
	.align		4
.L_44:
        /*00e8*/ 	.byte	0x01, 0x3e
	.zero		2


	//----- nvinfo : EIATTR_CTA_PER_CLUSTER
	.align		4
        /*00ec*/ 	.byte	0x04, 0x3d
        /*00ee*/ 	.short	(.L_46 - .L_45)
.L_45:
        /*00f0*/ 	.word	0x00000004
        /*00f4*/ 	.word	0x00000001
        /*00f8*/ 	.word	0x00000001


	//----- nvinfo : EIATTR_AT_ENTRY_FRAGMENTS
	.align		4
.L_46:
        /*00fc*/ 	.byte	0x04, 0x4f
        /*00fe*/ 	.short	(.L_48 - .L_47)


	//   ....[0]....
.L_47:
        /*0100*/ 	.word	0x00000004


	//----- nvinfo : EIATTR_RESERVED_SMEM_USED
	.align		4
.L_48:
        /*0104*/ 	.byte	0x01, 0x41
	.zero		2


	//----- nvinfo : EIATTR_SPARSE_MMA_MASK
	.align		4
        /*0108*/ 	.byte	0x03, 0x50
        /*010a*/ 	.short	0x0000


	//----- nvinfo : EIATTR_TCGEN05_1CTA_USED
	.align		4
        /*010c*/ 	.byte	0x01, 0x51
	.zero		2


	//----- nvinfo : EIATTR_MAXREG_COUNT
	.align		4
        /*0110*/ 	.byte	0x03, 0x1b
        /*0112*/ 	.short	0x00ff


	//----- nvinfo : EIATTR_NUM_BARRIERS
	.align		4
        /*0114*/ 	.byte	0x02, 0x4c
        /*0116*/ 	.byte	0x01
	.zero		1


	//----- nvinfo : EIATTR_INT_WARP_WIDE_INSTR_OFFSETS
	.align		4
        /*0118*/ 	.byte	0x04, 0x31
        /*011a*/ 	.short	(.L_50 - .L_49)


	//   ....[0]....
.L_49:
        /*011c*/ 	.word	0x00000c70


	//   ....[1]....
        /*0120*/ 	.word	0x00000cb0


	//   ....[2]....
        /*0124*/ 	.word	0x00004020


	//   ....[3]....
        /*0128*/ 	.word	0x00008650


	//   ....[4]....
        /*012c*/ 	.word	0x000086a0


	//----- nvinfo : EIATTR_COOP_GROUP_MASK_REGIDS
	.align		4
.L_50:
        /*0130*/ 	.byte	0x04, 0x29
        /*0132*/ 	.short	(.L_52 - .L_51)


	//   ....[0]....
.L_51:
        /*0134*/ 	.word	0xffffffff


	//   ....[1]....
        /*0138*/ 	.word	0xffffffff


	//   ....[2]....
        /*013c*/ 	.word	0xffffffff


	//   ....[3]....
        /*0140*/ 	.word	0xffffffff


	//----- nvinfo : EIATTR_COOP_GROUP_INSTR_OFFSETS
	.align		4
.L_52:
        /*0144*/ 	.byte	0x04, 0x28
        /*0146*/ 	.short	(.L_54 - .L_53)


	//   ....[0]....
.L_53:
        /*0148*/ 	.word	0x00000070


	//   ....[1]....
        /*014c*/ 	.word	0x00000320


	//   ....[2]....
        /*0150*/ 	.word	0x000084f0


	//   ....[3]....
        /*0154*/ 	.word	0x00008750


	//----- nvinfo : EIATTR_VRC_CTA_INIT_COUNT
	.align		4
.L_54:
        /*0158*/ 	.byte	0x02, 0x4a
        /*015a*/ 	.byte	0x80
	.zero		1


	//----- nvinfo : EIATTR_MBARRIER_INSTR_OFFSETS
	.align		4
        /*015c*/ 	.byte	0x04, 0x39
        /*015e*/ 	.short	(.L_56 - .L_55)


	//   ....[0]....
.L_55:
        /*0160*/ 	.word	0x00000e10
        /*0164*/ 	.word	0x000000ff
        /*0168*/ 	.word	0x00000000
        /*016c*/ 	.short	0x0100
        /*016e*/ 	.byte	0x11
	.zero		1


	//   ....[1]....
        /*0170*/ 	.word	0x00004040
        /*0174*/ 	.word	0x000000ff
        /*0178*/ 	.word	0x0000a008
        /*017c*/ 	.short	0x0100
        /*017e*/ 	.byte	0x09
	.zero		1


	//   ....[2]....
        /*0180*/ 	.word	0x00005f90
        /*0184*/ 	.word	0x000000ff
        /*0188*/ 	.word	0x00000000
        /*018c*/ 	.short	0x010a
        /*018e*/ 	.byte	0x11
	.zero		1


	//   ....[3]....
        /*0190*/ 	.word	0x00007ec0
        /*0194*/ 	.word	0x000000ff
        /*0198*/ 	.word	0x00000000
        /*019c*/ 	.short	0x010a
        /*019e*/ 	.byte	0x11
	.zero		1


	//   ....[4]....
        /*01a0*/ 	.word	0x00008020
        /*01a4*/ 	.word	0x000000ff
        /*01a8*/ 	.word	0x0000a000
        /*01ac*/ 	.short	0x0108
        /*01ae*/ 	.byte	0x09
	.zero		1


	//   ....[5]....
        /*01b0*/ 	.word	0x000080b0
        /*01b4*/ 	.word	0x000000ff
        /*01b8*/ 	.word	0x0000a008
        /*01bc*/ 	.short	0x0108
        /*01be*/ 	.byte	0x09
	.zero		1


	//   ....[6]....
        /*01c0*/ 	.word	0x00008770
        /*01c4*/ 	.word	0x000000ff
        /*01c8*/ 	.word	0x00000000
        /*01cc*/ 	.short	0x010a
        /*01ce*/ 	.byte	0x11
	.zero		1


	//   ....[7]....
        /*01d0*/ 	.word	0x000087a0
        /*01d4*/ 	.word	0x000000ff
        /*01d8*/ 	.word	0x00000000
        /*01dc*/ 	.short	0x010a
        /*01de*/ 	.byte	0x11
	.zero		1


	//----- nvinfo : EIATTR_NUM_MBARRIERS
	.align		4
.L_56:
        /*01e0*/ 	.byte	0x03, 0x38
        /*01e2*/ 	.short	0x0002


	//----- nvinfo : EIATTR_EXIT_INSTR_OFFSETS
	.align		4
        /*01e4*/ 	.byte	0x04, 0x1c
        /*01e6*/ 	.short	(.L_58 - .L_57)


	//   ....[0]....
.L_57:
        /*01e8*/ 	.word	0x00008760


	//----- nvinfo : EIATTR_REQNTID
	.align		4
.L_58:
        /*01ec*/ 	.byte	0x04, 0x10
        /*01ee*/ 	.short	(.L_60 - .L_59)
.L_59:
        /*01f0*/ 	.word	0x00000080
        /*01f4*/ 	.word	0x00000001
        /*01f8*/ 	.word	0x00000001


	//----- nvinfo : EIATTR_CRS_STACK_SIZE
	.align		4
.L_60:
        /*01fc*/ 	.byte	0x04, 0x1e
        /*01fe*/ 	.short	(.L_62 - .L_61)
.L_61:
        /*0200*/ 	.word	0x00000000


	//----- nvinfo : EIATTR_CBANK_PARAM_SIZE
	.align		4
.L_62:
        /*0204*/ 	.byte	0x03, 0x19
        /*0206*/ 	.short	0x0050


	//----- nvinfo : EIATTR_PARAM_CBANK
	.align		4
        /*0208*/ 	.byte	0x04, 0x0a
        /*020a*/ 	.short	(.L_64 - .L_63)
	.align		4
.L_63:
        /*020c*/ 	.word	index@(.nv.constant0.matmul_kernel)
        /*0210*/ 	.short	0x0380
        /*0212*/ 	.short	0x0050


	//----- nvinfo : EIATTR_SW_WAR
	.align		4
.L_64:
        /*0214*/ 	.byte	0x04, 0x36
        /*0216*/ 	.short	(.L_66 - .L_65)
.L_65:
        /*0218*/ 	.word	0x00000008
.L_66:


//--------------------- .nv.compat                --------------------------
	.section	.nv.compat,"",@"SHT_CUDA_COMPAT_INFO"
	.align	4
        /*0000*/ 	.byte	0x02, 0x02, 0x02, 0x00, 0x02, 0x05, 0x05, 0x00, 0x02, 0x03, 0x00, 0x00, 0x02, 0x06, 0x01, 0x00


//--------------------- .nv.callgraph             --------------------------
	.section	.nv.callgraph,"",@"SHT_CUDA_CALLGRAPH"
	.align	4
	.sectionentsize	8
	.align		4
        /*0000*/ 	.word	0x00000000
	.align		4
        /*0004*/ 	.word	0xffffffff
	.align		4
        /*0008*/ 	.word	0x00000000
	.align		4
        /*000c*/ 	.word	0xfffffffe
	.align		4
        /*0010*/ 	.word	0x00000000
	.align		4
        /*0014*/ 	.word	0xfffffffd
	.align		4
        /*0018*/ 	.word	0x00000000
	.align		4
        /*001c*/ 	.word	0xfffffffc


//--------------------- .text.matmul_kernel       --------------------------
	.section	.text.matmul_kernel,"ax",@progbits
	.align	128
        .global         matmul_kernel
        .type           matmul_kernel,@function
        .size           matmul_kernel,(.L_x_20 - matmul_kernel)
        .other          matmul_kernel,@"STO_CUDA_ENTRY STV_DEFAULT"
matmul_kernel:
.text.matmul_kernel:
[----:B------:R-:W0:Y:S01]  /*0000*/  LDC R1, c[0x0][0x37c] ;  /* 0x0000df00ff017b82 */ /* 0x000e220000000800 */
[----:B------:R-:W1:Y:S01]  /*0010*/  S2R R0, SR_TID.X ;  /* 0x0000000000007919 */ /* 0x000e620000002100 */
[----:B------:R-:W2:Y:S01]  /*0020*/  LDCU.64 UR24, c[0x0][0x358] ;  /* 0x00006b00ff1877ac */ /* 0x000ea20008000a00 */
[----:B-1----:R-:W-:-:S13]  /*0030*/  ISETP.GE.U32.AND P0, PT, R0, 0x20, PT ;  /* 0x000000200000780c */ /* 0x002fda0003f06070 */
[----:B------:R-:W-:Y:S02]  /*0040*/  VOTEU.ANY UP0, P0 ;  /* 0x0000000000ff7886 */ /* 0x000fe40000000100 */
[----:B0-2---:R-:W-:Y:S05]  /*0050*/  BRA.U UP0, `(.L_x_0) ;  /* 0x0000000100b47547 */ /* 0x005fea000b800000 */
[----:B------:R-:W0:Y:S01]  /*0060*/  S2UR UR6, SR_CgaCtaId ;  /* 0x00000000000679c3 */ /* 0x000e220000008800 */
[----:B------:R-:W-:Y:S01]  /*0070*/  NOP ;  /* 0x0000000000007918 */ /* 0x000fe20000000000 */
[----:B------:R-:W-:Y:S02]  /*0080*/  UMOV UR4, 0x40 ;  /* 0x0000004000047882 */ /* 0x000fe40000000000 */
[----:B0-----:R-:W-:-:S09]  /*0090*/  ULEA UR4, UR6, UR4, 0x18 ;  /* 0x0000000406047291 */ /* 0x001fd2000f8ec0ff */
[----:B------:R-:W0:Y:S01]  /*00a0*/  LDS.U8 R2, [UR4] ;  /* 0x00000004ff027984 */ /* 0x000e220008000000 */
[----:B------:R-:W-:Y:S02]  /*00b0*/  UMOV UR4, 0x400 ;  /* 0x0000040000047882 */ /* 0x000fe40000000000 */
[----:B------:R-:W-:Y:S01]  /*00c0*/  ULEA UR4, UR6, UR4, 0x18 ;  /* 0x0000000406047291 */ /* 0x000fe2000f8ec0ff */
[----:B0-----:R-:W-:-:S13]  /*00d0*/  ISETP.NE.AND P0, PT, R2, RZ, PT ;  /* 0x000000ff0200720c */ /* 0x001fda0003f05270 */
[----:B------:R-:W-:Y:S05]  /*00e0*/  @P0 BRA `(.L_x_1) ;  /* 0x0000000000780947 */ /* 0x000fea0003800000 */
[----:B------:R-:W-:-:S13]  /*00f0*/  ELECT P0, URZ, PT ;  /* 0x0000000000ff782f */ /* 0x000fda0003800000 */
[----:B------:R-:W-:Y:S05]  /*0100*/  @!P0 BRA `(.L_x_2) ;  /* 0x0000000000808947 */ /* 0x000fea0003800000 */
[----:B------:R-:W-:Y:S01]  /*0110*/  UMOV UR5, 0x1 ;  /* 0x0000000100057882 */ /* 0x000fe20000000000 */
[----:B------:R-:W-:-:S04]  /*0120*/  IMAD.MOV.U32 R5, RZ, RZ, 0x1 ;  /* 0x00000001ff057424 */ /* 0x000fc800078e00ff */
[----:B------:R-:W-:Y:S04]  /*0130*/  DEPBAR.LE SB0, 0x36 ;  /* 0x00008d800000791a */ /* 0x000fe80000000000 */
[----:B------:R-:W0:Y:S02]  /*0140*/  UTCATOMSWS.FIND_AND_SET.ALIGN UP1, UR5, UR5 ;  /* 0x00000005000575e3 */ /* 0x000e240008020800 */
[----:B0-----:R-:W-:-:S04]  /*0150*/  PLOP3.LUT P0, PT, PT, PT, UP1, 0x80, 0x8 ;  /* 0x000000000008781c */ /* 0x001fc80003f0f018 */
[----:B------:R-:W-:-:S04]  /*0160*/  SEL R2, RZ, 0xffffffff, !P0 ;  /* 0xffffffffff027807 */ /* 0x000fc80004000000 */
[----:B------:R-:W-:Y:S01]  /*0170*/  ISETP.NE.AND P0, PT, R2, RZ, PT ;  /* 0x000000ff0200720c */ /* 0x000fe20003f05270 */
[----:B------:R-:W-:-:S12]  /*0180*/  IMAD.U32 R2, RZ, RZ, UR5 ;  /* 0x00000005ff027e24 */ /* 0x000fd8000f8e00ff */
[----:B------:R-:W-:Y:S05]  /*0190*/  @P0 BRA `(.L_x_3) ;  /* 0x0000000000240947 */ /* 0x000fea0003800000 */
.L_x_4:
[----:B------:R-:W-:Y:S05]  /*01a0*/  NANOSLEEP 0x64 ;  /* 0x000000640000795d */ /* 0x000fea0003800000 */
[----:B------:R-:W-:-:S05]  /*01b0*/  UMOV UR5, 0x1 ;  /* 0x0000000100057882 */ /* 0x000fca0000000000 */
[----:B------:R-:W-:Y:S04]  /*01c0*/  DEPBAR.LE SB0, 0x36 ;  /* 0x00008d800000791a */ /* 0x000fe80000000000 */
[----:B------:R-:W0:Y:S02]  /*01d0*/  UTCATOMSWS.FIND_AND_SET.ALIGN UP1, UR5, UR5 ;  /* 0x00000005000575e3 */ /* 0x000e240008020800 */
[----:B0-----:R-:W-:-:S04]  /*01e0*/  PLOP3.LUT P0, PT, PT, PT, UP1, 0x80, 0x8 ;  /* 0x000000000008781c */ /* 0x001fc80003f0f018 */
[----:B------:R-:W-:-:S04]  /*01f0*/  SEL R2, RZ, 0xffffffff, !P0 ;  /* 0xffffffffff027807 */ /* 0x000fc80004000000 */
[----:B------:R-:W-:Y:S01]  /*0200*/  ISETP.NE.AND P0, PT, R2, RZ, PT ;  /* 0x000000ff0200720c */ /* 0x000fe20003f05270 */
[----:B------:R-:W-:-:S12]  /*0210*/  IMAD.U32 R2, RZ, RZ, UR5 ;  /* 0x00000005ff027e24 */ /* 0x000fd8000f8e00ff */
[----:B------:R-:W-:Y:S05]  /*0220*/  @!P0 BRA `(.L_x_4) ;  /* 0xfffffffc00dc8947 */ /* 0x000fea000383ffff */
.L_x_3:
[C---:B------:R-:W-:Y:S01]  /*0230*/  VIADD R4, R2.reuse, 0x10 ;  /* 0x0000001002047836 */ /* 0x040fe20000000000 */
[----:B------:R-:W-:Y:S01]  /*0240*/  UMOV UR5, 0x50 ;  /* 0x0000005000057882 */ /* 0x000fe20000000000 */
[C---:B------:R-:W-:Y:S01]  /*0250*/  SHF.L.U32 R3, R5.reuse, R2, RZ ;  /* 0x0000000205037219 */ /* 0x040fe200000006ff */
[----:B------:R-:W-:Y:S01]  /*0260*/  ULEA UR5, UR6, UR5, 0x18 ;  /* 0x0000000506057291 */ /* 0x000fe2000f8ec0ff */
[----:B------:R-:W-:Y:S01]  /*0270*/  IMAD.SHL.U32 R2, R2, 0x20, RZ ;  /* 0x0000002002027824 */ /* 0x000fe200078e00ff */
[----:B------:R-:W-:-:S04]  /*0280*/  SHF.L.U32 R4, R5, R4, RZ ;  /* 0x0000000405047219 */ /* 0x000fc800000006ff */
[----:B------:R-:W-:-:S05]  /*0290*/  LOP3.LUT R3, R4, R3, RZ, 0xfc, !PT ;  /* 0x0000000304037212 */ /* 0x000fca00078efcff */
[----:B------:R0:W-:Y:S04]  /*02a0*/  ATOMS.OR RZ, [UR5], R3 ;  /* 0x00000003ffff798c */ /* 0x0001e8000b000005 */
[----:B------:R0:W-:Y:S01]  /*02b0*/  STS [UR4], R2 ;  /* 0x00000002ff007988 */ /* 0x0001e20008000804 */
[----:B------:R-:W-:Y:S05]  /*02c0*/  BRA `(.L_x_2) ;  /* 0x0000000000107947 */ /* 0x000fea0003800000 */
.L_x_1:
[----:B------:R-:W-:-:S05]  /*02d0*/  IMAD.MOV.U32 R2, RZ, RZ, -0x1 ;  /* 0xffffffffff027424 */ /* 0x000fca00078e00ff */
[----:B------:R0:W-:Y:S02]  /*02e0*/  STS [UR4], R2 ;  /* 0x00000002ff007988 */ /* 0x0001e40008000804 */
[----:B0-----:R-:W-:-:S07]  /*02f0*/  MOV R2, 0x310 ;  /* 0x0000031000027802 */ /* 0x001fce0000000f00 */
[----:B------:R-:W-:Y:S05]  /*0300*/  CALL.REL.NOINC `($__internal_1_$__cuda_sm10x_tcgen05_guardrail_trap_phase_invalid_during_alloc) ;  /* 0x00000084003c7944 */ /* 0x000fea0003c00000 */
.L_x_2:
[----:B------:R-:W-:Y:S05]  /*0310*/  WARPSYNC.ALL ;  /* 0x0000000000007948 */ /* 0x000fea0003800000 */
[----:B------:R-:W-:Y:S01]  /*0320*/  NOP ;  /* 0x0000000000007918 */ /* 0x000fe20000000000 */
.L_x_0:
[----:B------:R-:W1:Y:S08]  /*0330*/  LDC.64 R64, c[0x0][0x398] ;  /* 0x0000e600ff407b82 */ /* 0x000e700000000a00 */
[----:B------:R-:W2:Y:S02]  /*0340*/  S2UR UR5, SR_CgaSize ;  /* 0x00000000000579c3 */ /* 0x000ea40000008a00 */
[----:B--2---:R-:W-:-:S12]  /*0350*/  UIMAD UR5, UR5, -0xa0, URZ ;  /* 0xffffff60050578a4 */ /* 0x004fd8000f8e02ff */
[----:B------:R-:W2:Y:S01]  /*0360*/  LDCU UR5, c[0x0][UR5+0x2b0] ;  /* 0x00005600050577ac */ /* 0x000ea20008000800 */
[----:B------:R-:W3:Y:S01]  /*0370*/  S2R R40, SR_CgaCtaId ;  /* 0x0000000000287919 */ /* 0x000ee20000008800 */
[----:B------:R-:W-:Y:S01]  /*0380*/  LOP3.LUT R104, R0, 0x7f, RZ, 0xc0, !PT ;  /* 0x0000007f00687812 */ /* 0x000fe200078ec0ff */
[----:B------:R-:W4:Y:S01]  /*0390*/  LDCU.128 UR12, c[0x0][0x3a0] ;  /* 0x00007400ff0c77ac */ /* 0x000f220008000c00 */
[----:B------:R-:W-:Y:S02]  /*03a0*/  BAR.SYNC.DEFER_BLOCKING 0x0 ;  /* 0x0000000000007b1d */ /* 0x000fe40000010000 */
[----:B------:R-:W-:-:S06]  /*03b0*/  ISETP.NE.U32.AND P6, PT, R104, RZ, PT ;  /* 0x000000ff6800720c */ /* 0x000fcc0003fc5070 */
[----:B------:R-:W5:Y:S01]  /*03c0*/  S2UR UR4, SR_CTAID.X ;  /* 0x00000000000479c3 */ /* 0x000f620000002500 */
[----:B------:R-:W0:Y:S01]  /*03d0*/  LDCU.128 UR20, c[0x0][0x380] ;  /* 0x00007000ff1477ac */ /* 0x000e220008000c00 */
[----:B----4-:R-:W-:Y:S01]  /*03e0*/  UIADD3 UR19, UPT, UPT, UR12, 0x7f, URZ ;  /* 0x0000007f0c137890 */ /* 0x010fe2000fffe0ff */
[----:B01----:R-:W-:Y:S02]  /*03f0*/  VIADD R2, R65, 0x3f ;  /* 0x0000003f41027836 */ /* 0x003fe40000000000 */
[----:B------:R-:W-:Y:S01]  /*0400*/  IMAD.U32 R16, RZ, RZ, UR14 ;  /* 0x0000000eff107e24 */ /* 0x000fe2000f8e00ff */
[----:B------:R-:W-:Y:S02]  /*0410*/  UISETP.GT.AND UP1, UPT, UR19, 0x7f, UPT ;  /* 0x0000007f1300788c */ /* 0x000fe4000bf24270 */
[----:B------:R-:W-:-:S04]  /*0420*/  SHF.R.S32.HI R3, RZ, 0x1f, R2 ;  /* 0x0000001fff037819 */ /* 0x000fc80000011402 */
[----:B------:R-:W-:Y:S02]  /*0430*/  LEA.HI R3, R3, R2, RZ, 0x6 ;  /* 0x0000000203037211 */ /* 0x000fe400078f30ff */
[----:B------:R-:W-:Y:S02]  /*0440*/  PLOP3.LUT P3, PT, PT, PT, UP1, 0x80, 0x8 ;  /* 0x000000000008781c */ /* 0x000fe40003f6f018 */
[----:B------:R-:W-:Y:S02]  /*0450*/  SHF.R.S32.HI R3, RZ, 0x6, R3 ;  /* 0x00000006ff037819 */ /* 0x000fe40000011403 */
[----:B-----5:R-:W-:Y:S01]  /*0460*/  I2FP.F32.U32 R6, UR4 ;  /* 0x0000000400067c45 */ /* 0x020fe20008201000 */
[----:B------:R-:W0:Y:S02]  /*0470*/  S2UR UR4, SR_CgaCtaId ;  /* 0x00000000000479c3 */ /* 0x000e240000008800 */
[----:B------:R-:W-:Y:S02]  /*0480*/  IMAD.SHL.U32 R4, R3, 0x8, RZ ;  /* 0x0000000803047824 */ /* 0x000fe400078e00ff */
[----:B--2---:R-:W-:Y:S01]  /*0490*/  FMUL R6, R6, UR5 ;  /* 0x0000000506067c20 */ /* 0x004fe20008400000 */
[----:B------:R-:W-:-:S02]  /*04a0*/  UMOV UR5, 0x1 ;  /* 0x0000000100057882 */ /* 0x000fc40000000000 */
[----:B------:R-:W-:Y:S01]  /*04b0*/  IABS R9, R4 ;  /* 0x0000000400097213 */ /* 0x000fe20000000000 */
[----:B------:R-:W1:Y:S08]  /*04c0*/  F2I.U32.TRUNC.NTZ R7, R6 ;  /* 0x0000000600077305 */ /* 0x000e70000020f000 */
[----:B------:R-:W2:Y:S01]  /*04d0*/  I2F.RP R5, R9 ;  /* 0x0000000900057306 */ /* 0x000ea20000209400 */
[----:B-1----:R-:W-:-:S07]  /*04e0*/  IABS R10, R7 ;  /* 0x00000007000a7213 */ /* 0x002fce0000000000 */
[----:B--2---:R-:W1:Y:S02]  /*04f0*/  MUFU.RCP R5, R5 ;  /* 0x0000000500057308 */ /* 0x004e640000001000 */
[----:B-1----:R-:W-:Y:S01]  /*0500*/  VIADD R2, R5, 0xffffffe ;  /* 0x0ffffffe05027836 */ /* 0x002fe20000000000 */
[----:B------:R-:W-:-:S05]  /*0510*/  IABS R5, R4 ;  /* 0x0000000400057213 */ /* 0x000fca0000000000 */
[----:B------:R1:W2:Y:S02]  /*0520*/  F2I.FTZ.U32.TRUNC.NTZ R3, R2 ;  /* 0x0000000200037305 */ /* 0x0002a4000021f000 */
[----:B-1----:R-:W-:Y:S02]  /*0530*/  IMAD.MOV.U32 R2, RZ, RZ, RZ ;  /* 0x000000ffff027224 */ /* 0x002fe400078e00ff */
[----:B--2---:R-:W-:-:S04]  /*0540*/  IMAD.MOV R8, RZ, RZ, -R3 ;  /* 0x000000ffff087224 */ /* 0x004fc800078e0a03 */
[----:B------:R-:W-:Y:S02]  /*0550*/  IMAD R11, R8, R9, RZ ;  /* 0x00000009080b7224 */ /* 0x000fe400078e02ff */
[----:B------:R-:W-:Y:S02]  /*0560*/  IMAD.MOV.U32 R8, RZ, RZ, R10 ;  /* 0x000000ffff087224 */ /* 0x000fe400078e000a */
[----:B------:R-:W-:-:S04]  /*0570*/  IMAD.HI.U32 R3, R3, R11, R2 ;  /* 0x0000000b03037227 */ /* 0x000fc800078e0002 */
[----:B------:R-:W-:Y:S02]  /*0580*/  IMAD.MOV R2, RZ, RZ, -R5 ;  /* 0x000000ffff027224 */ /* 0x000fe400078e0a05 */
[----:B------:R-:W-:-:S04]  /*0590*/  IMAD.HI.U32 R3, R3, R8, RZ ;  /* 0x0000000803037227 */ /* 0x000fc800078e00ff */
[----:B------:R-:W-:-:S05]  /*05a0*/  IMAD R2, R3, R2, R8 ;  /* 0x0000000203027224 */ /* 0x000fca00078e0208 */
[----:B------:R-:W-:-:S13]  /*05b0*/  ISETP.GT.U32.AND P1, PT, R9, R2, PT ;  /* 0x000000020900720c */ /* 0x000fda0003f24070 */
[----:B------:R-:W-:Y:S02]  /*05c0*/  @!P1 IMAD.IADD R2, R2, 0x1, -R9 ;  /* 0x0000000102029824 */ /* 0x000fe400078e0a09 */
[----:B------:R-:W-:Y:S01]  /*05d0*/  @!P1 VIADD R3, R3, 0x1 ;  /* 0x0000000103039836 */ /* 0x000fe20000000000 */
[----:B------:R-:W-:Y:S02]  /*05e0*/  ISETP.NE.AND P1, PT, R4, RZ, PT ;  /* 0x000000ff0400720c */ /* 0x000fe40003f25270 */
[----:B------:R-:W-:Y:S02]  /*05f0*/  ISETP.GE.U32.AND P0, PT, R2, R9, PT ;  /* 0x000000090200720c */ /* 0x000fe40003f06070 */
[----:B------:R-:W-:-:S04]  /*0600*/  LOP3.LUT R2, R7, R4, RZ, 0x3c, !PT ;  /* 0x0000000407027212 */ /* 0x000fc800078e3cff */
[----:B------:R-:W-:Y:S01]  /*0610*/  ISETP.GE.AND P2, PT, R2, RZ, PT ;  /* 0x000000ff0200720c */ /* 0x000fe20003f46270 */
[----:B------:R-:W-:-:S06]  /*0620*/  VIADD R2, R64, 0x3f ;  /* 0x0000003f40027836 */ /* 0x000fcc0000000000 */
[----:B------:R-:W-:-:S04]  /*0630*/  @P0 VIADD R3, R3, 0x1 ;  /* 0x0000000103030836 */ /* 0x000fc80000000000 */
[----:B------:R-:W-:Y:S01]  /*0640*/  IMAD.MOV.U32 R5, RZ, RZ, R3 ;  /* 0x000000ffff057224 */ /* 0x000fe200078e0003 */
[----:B------:R-:W-:-:S03]  /*0650*/  SHF.R.S32.HI R3, RZ, 0x1f, R2 ;  /* 0x0000001fff037819 */ /* 0x000fc60000011402 */
[----:B------:R-:W-:Y:S01]  /*0660*/  @!P2 IMAD.MOV R5, RZ, RZ, -R5 ;  /* 0x000000ffff05a224 */ /* 0x000fe200078e0a05 */
[----:B------:R-:W-:Y:S02]  /*0670*/  @!P1 LOP3.LUT R5, RZ, R4, RZ, 0x33, !PT ;  /* 0x00000004ff059212 */ /* 0x000fe400078e33ff */
[----:B------:R-:W-:-:S03]  /*0680*/  LEA.HI R3, R3, R2, RZ, 0x6 ;  /* 0x0000000203037211 */ /* 0x000fc600078f30ff */
[----:B------:R-:W-:Y:S02]  /*0690*/  IMAD.SHL.U32 R8, R5, 0x8, RZ ;  /* 0x0000000805087824 */ /* 0x000fe400078e00ff */
[----:B------:R-:W-:-:S03]  /*06a0*/  IMAD.MOV R5, RZ, RZ, -R5 ;  /* 0x000000ffff057224 */ /* 0x000fc600078e0a05 */
[----:B------:R-:W-:Y:S01]  /*06b0*/  LEA.HI.SX32 R3, R3, -R8, 0x1a ;  /* 0x8000000803037211 */ /* 0x000fe200078fd2ff */
[----:B------:R-:W-:-:S03]  /*06c0*/  IMAD R10, R4, R5, R7 ;  /* 0x00000005040a7224 */ /* 0x000fc600078e0207 */
[----:B------:R-:W-:Y:S02]  /*06d0*/  VIMNMX R11, PT, PT, R3, 0x8, PT ;  /* 0x00000008030b7848 */ /* 0x000fe40003fe0100 */
[----:B------:R-:W-:Y:S02]  /*06e0*/  IABS R7, R10 ;  /* 0x0000000a00077213 */ /* 0x000fe40000000000 */
[----:B------:R-:W-:-:S04]  /*06f0*/  IABS R9, R11 ;  /* 0x0000000b00097213 */ /* 0x000fc80000000000 */
[----:B------:R-:W1:Y:S08]  /*0700*/  I2F.RP R6, R9 ;  /* 0x0000000900067306 */ /* 0x000e700000209400 */
[----:B-1----:R-:W1:Y:S02]  /*0710*/  MUFU.RCP R6, R6 ;  /* 0x0000000600067308 */ /* 0x002e640000001000 */
[----:B-1----:R-:W-:-:S06]  /*0720*/  VIADD R2, R6, 0xffffffe ;  /* 0x0ffffffe06027836 */ /* 0x002fcc0000000000 */
[----:B------:R1:W2:Y:S02]  /*0730*/  F2I.FTZ.U32.TRUNC.NTZ R3, R2 ;  /* 0x0000000200037305 */ /* 0x0002a4000021f000 */
[----:B-1----:R-:W-:Y:S02]  /*0740*/  IMAD.MOV.U32 R2, RZ, RZ, RZ ;  /* 0x000000ffff027224 */ /* 0x002fe400078e00ff */
[----:B--2---:R-:W-:-:S04]  /*0750*/  IMAD.MOV R12, RZ, RZ, -R3 ;  /* 0x000000ffff0c7224 */ /* 0x004fc800078e0a03 */
[----:B------:R-:W-:Y:S01]  /*0760*/  IMAD.MOV.U32 R4, RZ, RZ, R12 ;  /* 0x000000ffff047224 */ /* 0x000fe200078e000c */
[----:B------:R-:W-:-:S03]  /*0770*/  IABS R12, R11 ;  /* 0x0000000b000c7213 */ /* 0x000fc60000000000 */
[----:B------:R-:W-:Y:S02]  /*0780*/  IMAD R5, R4, R9, RZ ;  /* 0x0000000904057224 */ /* 0x000fe400078e02ff */
[----:B------:R-:W-:Y:S01]  /*0790*/  IMAD.MOV.U32 R4, RZ, RZ, R7 ;  /* 0x000000ffff047224 */ /* 0x000fe200078e0007 */
[----:B------:R-:W-:Y:S01]  /*07a0*/  IABS R7, R64 ;  /* 0x0000004000077213 */ /* 0x000fe20000000000 */
[----:B------:R-:W-:-:S03]  /*07b0*/  IMAD.HI.U32 R3, R3, R5, R2 ;  /* 0x0000000503037227 */ /* 0x000fc600078e0002 */
[----:B------:R-:W1:Y:S01]  /*07c0*/  I2F.RP R6, R7 ;  /* 0x0000000700067306 */ /* 0x000e620000209400 */
[----:B------:R-:W-:Y:S02]  /*07d0*/  IMAD.MOV R2, RZ, RZ, -R12 ;  /* 0x000000ffff027224 */ /* 0x000fe400078e0a0c */
[----:B------:R-:W-:-:S04]  /*07e0*/  IMAD.HI.U32 R3, R3, R4, RZ ;  /* 0x0000000403037227 */ /* 0x000fc800078e00ff */
[----:B------:R-:W-:-:S05]  /*07f0*/  IMAD R2, R3, R2, R4 ;  /* 0x0000000203027224 */ /* 0x000fca00078e0204 */
[----:B------:R-:W-:Y:S01]  /*0800*/  ISETP.GT.U32.AND P1, PT, R9, R2, PT ;  /* 0x000000020900720c */ /* 0x000fe20003f24070 */
[----:B-1----:R-:W1:-:S12]  /*0810*/  MUFU.RCP R6, R6 ;  /* 0x0000000600067308 */ /* 0x002e580000001000 */
[----:B------:R-:W-:Y:S02]  /*0820*/  @!P1 IMAD.IADD R2, R2, 0x1, -R9 ;  /* 0x0000000102029824 */ /* 0x000fe400078e0a09 */
[----:B------:R-:W-:Y:S01]  /*0830*/  @!P1 VIADD R3, R3, 0x1 ;  /* 0x0000000103039836 */ /* 0x000fe20000000000 */
[----:B------:R-:W-:Y:S02]  /*0840*/  ISETP.NE.AND P1, PT, R11, RZ, PT ;  /* 0x000000ff0b00720c */ /* 0x000fe40003f25270 */
[----:B------:R-:W-:Y:S02]  /*0850*/  ISETP.GE.U32.AND P0, PT, R2, R9, PT ;  /* 0x000000090200720c */ /* 0x000fe40003f06070 */
[----:B------:R-:W-:Y:S01]  /*0860*/  LOP3.LUT R2, R10, R11, RZ, 0x3c, !PT ;  /* 0x0000000b0a027212 */ /* 0x000fe200078e3cff */
[----:B-1----:R-:W-:-:S03]  /*0870*/  VIADD R4, R6, 0xffffffe ;  /* 0x0ffffffe06047836 */ /* 0x002fc60000000000 */
[----:B------:R-:W-:Y:S01]  /*0880*/  ISETP.GE.AND P2, PT, R2, RZ, PT ;  /* 0x000000ff0200720c */ /* 0x000fe20003f46270 */
[----:B------:R1:W2:Y:S06]  /*0890*/  F2I.FTZ.U32.TRUNC.NTZ R5, R4 ;  /* 0x0000000400057305 */ /* 0x0002ac000021f000 */
[----:B------:R-:W-:Y:S02]  /*08a0*/  @P0 VIADD R3, R3, 0x1 ;  /* 0x0000000103030836 */ /* 0x000fe40000000000 */
[----:B-1----:R-:W-:Y:S02]  /*08b0*/  IMAD.MOV.U32 R4, RZ, RZ, RZ ;  /* 0x000000ffff047224 */ /* 0x002fe400078e00ff */
[----:B------:R-:W-:Y:S01]  /*08c0*/  IMAD.MOV.U32 R38, RZ, RZ, R3 ;  /* 0x000000ffff267224 */ /* 0x000fe200078e0003 */
[----:B------:R-:W-:-:S03]  /*08d0*/  LOP3.LUT R3, R0, 0x3f, RZ, 0xc0, !PT ;  /* 0x0000003f00037812 */ /* 0x000fc600078ec0ff */
[----:B------:R-:W-:Y:S01]  /*08e0*/  @!P2 IMAD.MOV R38, RZ, RZ, -R38 ;  /* 0x000000ffff26a224 */ /* 0x000fe200078e0a26 */
[----:B------:R-:W-:Y:S01]  /*08f0*/  @!P1 LOP3.LUT R38, RZ, R11, RZ, 0x33, !PT ;  /* 0x0000000bff269212 */ /* 0x000fe200078e33ff */
[----:B--2---:R-:W-:Y:S01]  /*0900*/  IMAD.MOV R6, RZ, RZ, -R5 ;  /* 0x000000ffff067224 */ /* 0x004fe200078e0a05 */
[----:B------:R-:W-:Y:S02]  /*0910*/  ISETP.NE.AND P1, PT, R64, RZ, PT ;  /* 0x000000ff4000720c */ /* 0x000fe40003f25270 */
[----:B------:R-:W-:Y:S01]  /*0920*/  PLOP3.LUT P2, PT, PT, PT, UP1, 0x80, 0x8 ;  /* 0x000000000008781c */ /* 0x000fe20003f4f018 */
[----:B------:R-:W-:-:S04]  /*0930*/  IMAD.MOV R2, RZ, RZ, -R38 ;  /* 0x000000ffff027224 */ /* 0x000fc800078e0a26 */
[----:B------:R-:W-:-:S04]  /*0940*/  IMAD R2, R11, R2, R10 ;  /* 0x000000020b027224 */ /* 0x000fc800078e020a */
[----:B------:R-:W-:Y:S01]  /*0950*/  IMAD.IADD R2, R8, 0x1, R2 ;  /* 0x0000000108027824 */ /* 0x000fe200078e0202 */
[----:B------:R-:W-:-:S03]  /*0960*/  MOV R8, 0x400 ;  /* 0x0000040000087802 */ /* 0x000fc60000000f00 */
[----:B------:R-:W-:Y:S01]  /*0970*/  IMAD R2, R2, 0x40, R3 ;  /* 0x0000004002027824 */ /* 0x000fe200078e0203 */
[----:B------:R-:W-:Y:S01]  /*0980*/  R2UR UR9, R8 ;  /* 0x00000000080972ca */ /* 0x000fe200000e0000 */
[----:B------:R-:W-:-:S03]  /*0990*/  IMAD R3, R6, R7, RZ ;  /* 0x0000000706037224 */ /* 0x000fc600078e02ff */
[----:B------:R-:W-:Y:S01]  /*09a0*/  IABS R6, R2 ;  /* 0x0000000200067213 */ /* 0x000fe20000000000 */
[----:B------:R-:W-:Y:S01]  /*09b0*/  IMAD.HI.U32 R4, R5, R3, R4 ;  /* 0x0000000305047227 */ /* 0x000fe200078e0004 */
[----:B------:R-:W-:Y:S02]  /*09c0*/  ISETP.GE.AND P4, PT, R2, RZ, PT ;  /* 0x000000ff0200720c */ /* 0x000fe40003f86270 */
[----:B------:R-:W-:Y:S01]  /*09d0*/  SHF.R.U32.HI R5, RZ, 0x5, R0 ;  /* 0x00000005ff057819 */ /* 0x000fe20000011600 */
[----:B------:R-:W-:-:S03]  /*09e0*/  IMAD.MOV.U32 R3, RZ, RZ, R6 ;  /* 0x000000ffff037224 */ /* 0x000fc600078e0006 */
[----:B------:R-:W-:Y:S01]  /*09f0*/  R2UR UR7, R5 ;  /* 0x00000000050772ca */ /* 0x000fe200000e0000 */
[----:B0-----:R-:W-:Y:S01]  /*0a00*/  ULEA UR9, UR4, UR9, 0x18 ;  /* 0x0000000904097291 */ /* 0x001fe2000f8ec0ff */
[----:B------:R-:W-:-:S04]  /*0a10*/  IMAD.HI.U32 R4, R4, R3, RZ ;  /* 0x0000000304047227 */ /* 0x000fc800078e00ff */
[----:B------:R-:W-:-:S04]  /*0a20*/  IMAD.MOV R4, RZ, RZ, -R4 ;  /* 0x000000ffff047224 */ /* 0x000fc800078e0a04 */
[----:B------:R-:W0:Y:S01]  /*0a30*/  LDS R8, [UR9] ;  /* 0x00000009ff087984 */ /* 0x000e220008000800 */
[C---:B------:R-:W-:Y:S01]  /*0a40*/  IMAD R4, R7.reuse, R4, R3 ;  /* 0x0000000407047224 */ /* 0x040fe200078e0203 */
[----:B------:R-:W-:Y:S01]  /*0a50*/  SHF.R.U32.HI R3, RZ, 0x6, R0 ;  /* 0x00000006ff037819 */ /* 0x000fe20000011600 */
[----:B------:R-:W-:Y:S01]  /*0a60*/  USHF.L.U32 UR4, UR7, 0x15, URZ ;  /* 0x0000001507047899 */ /* 0x000fe200080006ff */
[----:B------:R-:W-:Y:S02]  /*0a70*/  BAR.SYNC.DEFER_BLOCKING 0x0 ;  /* 0x0000000000007b1d */ /* 0x000fe40000010000 */
[----:B------:R-:W-:Y:S01]  /*0a80*/  ISETP.GT.U32.AND P0, PT, R7, R4, PT ;  /* 0x000000040700720c */ /* 0x000fe20003f04070 */
[----:B------:R-:W-:Y:S01]  /*0a90*/  ULOP3.LUT UR4, UR4, 0x600000, URZ, 0xc0, !UPT ;  /* 0x0060000004047892 */ /* 0x000fe2000f8ec0ff */
[----:B------:R-:W-:-:S04]  /*0aa0*/  SGXT.U32 R3, R3, 0x1 ;  /* 0x000000010303781a */ /* 0x000fc80000000000 */
[C---:B------:R-:W-:Y:S01]  /*0ab0*/  LOP3.LUT R6, R3.reuse, 0xa, RZ, 0xfc, !PT ;  /* 0x0000000a03067812 */ /* 0x040fe200078efcff */
[C---:B------:R-:W-:Y:S01]  /*0ac0*/  IMAD R63, R3.reuse, UR14, RZ ;  /* 0x0000000e033f7c24 */ /* 0x040fe2000f8e02ff */
[----:B------:R-:W-:Y:S02]  /*0ad0*/  LOP3.LUT R5, R3, 0x8, RZ, 0xfc, !PT ;  /* 0x0000000803057812 */ /* 0x000fe400078efcff */
[----:B------:R-:W-:Y:S01]  /*0ae0*/  ISETP.LT.AND P3, PT, R6, UR12, P3 ;  /* 0x0000000c06007c0c */ /* 0x000fe20009f61270 */
[----:B------:R-:W-:Y:S01]  /*0af0*/  IMAD R61, R16, 0x2, R63 ;  /* 0x00000002103d7824 */ /* 0x000fe200078e023f */
[----:B------:R-:W-:Y:S01]  /*0b00*/  ISETP.LT.AND P2, PT, R5, UR12, P2 ;  /* 0x0000000c05007c0c */ /* 0x000fe20009741270 */
[----:B------:R-:W-:Y:S01]  /*0b10*/  @!P0 IMAD.IADD R4, R4, 0x1, -R7 ;  /* 0x0000000104048824 */ /* 0x000fe200078e0a07 */
[----:B------:R-:W-:Y:S01]  /*0b20*/  LOP3.LUT R6, R3, 0x10, RZ, 0xfc, !PT ;  /* 0x0000001003067812 */ /* 0x000fe200078efcff */
[----:B------:R-:W-:-:S03]  /*0b30*/  IMAD R59, R16, 0x2, R61 ;  /* 0x00000002103b7824 */ /* 0x000fc600078e023d */
[----:B------:R-:W-:-:S13]  /*0b40*/  ISETP.GT.U32.AND P0, PT, R7, R4, PT ;  /* 0x000000040700720c */ /* 0x000fda0003f04070 */
[----:B------:R-:W-:Y:S01]  /*0b50*/  @!P0 IMAD.IADD R4, R4, 0x1, -R7 ;  /* 0x0000000104048824 */ /* 0x000fe200078e0a07 */
[----:B------:R-:W-:Y:S02]  /*0b60*/  LOP3.LUT R7, R3, 0xc, RZ, 0xfc, !PT ;  /* 0x0000000c03077812 */ /* 0x000fe400078efcff */
[----:B0-----:R-:W-:Y:S01]  /*0b70*/  R2UR UR16, R8 ;  /* 0x00000000081072ca */ /* 0x001fe200000e0000 */
[----:B------:R-:W-:Y:S01]  /*0b80*/  @!P4 IMAD.MOV R4, RZ, RZ, -R4 ;  /* 0x000000ffff04c224 */ /* 0x000fe200078e0a04 */
[----:B------:R-:W-:Y:S02]  /*0b90*/  @!P1 LOP3.LUT R4, RZ, R64, RZ, 0x33, !PT ;  /* 0x00000040ff049212 */ /* 0x000fe400078e33ff */
[----:B------:R-:W-:Y:S02]  /*0ba0*/  PLOP3.LUT P0, PT, PT, PT, UP1, 0x80, 0x8 ;  /* 0x000000000008781c */ /* 0x000fe40003f0f018 */
[----:B------:R-:W-:Y:S01]  /*0bb0*/  PLOP3.LUT P1, PT, PT, PT, UP1, 0x80, 0x8 ;  /* 0x000000000008781c */ /* 0x000fe20003f2f018 */
[----:B------:R-:W-:Y:S01]  /*0bc0*/  IMAD R20, R4, UR13, RZ ;  /* 0x0000000d04147c24 */ /* 0x000fe2000f8e02ff */
[----:B------:R-:W-:Y:S01]  /*0bd0*/  ISETP.LT.AND P0, PT, R7, UR12, P0 ;  /* 0x0000000c07007c0c */ /* 0x000fe20008701270 */
[----:B---3--:R-:W-:-:S12]  /*0be0*/  BRA.U UP0, `(.L_x_5) ;  /* 0x0000000100187547 */ /* 0x008fd8000b800000 */
[----:B------:R-:W-:Y:S01]  /*0bf0*/  ELECT P4, URZ, PT ;  /* 0x0000000000ff782f */ /* 0x000fe20003880000 */
[----:B------:R-:W-:Y:S01]  /*0c00*/  IMAD.MOV.U32 R4, RZ, RZ, 0x1 ;  /* 0x00000001ff047424 */ /* 0x000fe200078e00ff */
[----:B------:R-:W-:Y:S11]  /*0c10*/  UVIRTCOUNT.DEALLOC.SMPOOL 0x80 ;  /* 0x000000800000784c */ /* 0x000ff60000000000 */
[----:B------:R-:W-:-:S04]  /*0c20*/  @P4 MOV R5, 0x40 ;  /* 0x0000004000054802 */ /* 0x000fc80000000f00 */
[----:B------:R-:W-:-:S05]  /*0c30*/  @P4 LEA R5, R40, R5, 0x18 ;  /* 0x0000000528054211 */ /* 0x000fca00078ec0ff */
[----:B------:R0:W-:Y:S02]  /*0c40*/  @P4 STS.U8 [R5], R4 ;  /* 0x0000000405004388 */ /* 0x0001e40000000000 */
.L_x_5:
[----:B------:R-:W-:Y:S01]  /*0c50*/  UIADD3 UR13, UPT, UPT, UR16, UR4, URZ ;  /* 0x00000004100d7290 */ /* 0x000fe2000fffe0ff */
[----:B------:R-:W-:Y:S01]  /*0c60*/  IMAD R57, R16, 0x2, R59 ;  /* 0x0000000210397824 */ /* 0x000fe200078e023b */
[----:B------:R-:W-:Y:S01]  /*0c70*/  VOTEU.ALL UP2, P6 ;  /* 0x0000000000ff7886 */ /* 0x000fe20003040000 */
[----:B------:R-:W-:Y:S01]  /*0c80*/  IMAD.SHL.U32 R86, R20, 0x2, RZ ;  /* 0x0000000214567824 */ /* 0x000fe200078e00ff */
[----:B------:R-:W-:Y:S01]  /*0c90*/  UIADD3 UR17, UPT, UPT, UR9, 0xa000, URZ ;  /* 0x0000a00009117890 */ /* 0x000fe2000fffe0ff */
[----:B------:R-:W-:Y:S01]  /*0ca0*/  IMAD R7, R16, 0x2, R57 ;  /* 0x0000000210077824 */ /* 0x000fe200078e0239 */
[----:B------:R-:W-:Y:S01]  /*0cb0*/  VOTEU.ALL UP3, P6 ;  /* 0x0000000000ff7886 */ /* 0x000fe20003060000 */
[----:B------:R-:W-:-:S04]  /*0cc0*/  @!UP2 UIADD3 UR10, UPT, UPT, -UR5, 0x100000, URZ ;  /* 0x00100000050aa890 */ /* 0x000fc8000fffe1ff */
[----:B------:R-:W-:Y:S02]  /*0cd0*/  @!UP2 USHF.L.U32 UR11, UR10, 0xb, URZ ;  /* 0x0000000b0a0ba899 */ /* 0x000fe400080006ff */
[----:B------:R-:W-:Y:S01]  /*0ce0*/  @!UP2 USHF.L.U32 UR10, UR10, 0x1, URZ ;  /* 0x000000010a0aa899 */ /* 0x000fe200080006ff */
[----:B------:R-:W1:Y:S01]  /*0cf0*/  LDCU UR4, c[0x0][0x3b0] ;  /* 0x00007600ff0477ac */ /* 0x000e620008000800 */
[----:B------:R-:W-:Y:S01]  /*0d00*/  STTM.16dp32bit_t0_t15.x8 tmem[UR13], RZ ;  /* 0x000000ff000079ed */ /* 0x000fe2000898000d */
[----:B------:R-:W-:Y:S01]  /*0d10*/  STTM.16dp32bit_t16_t31.x8 tmem[UR13+0x8], RZ ;  /* 0x000008ff000079ed */ /* 0x000fe200089a000d */
[----:B------:R-:W2:Y:S02]  /*0d20*/  FENCE.VIEW.ASYNC.T ;  /* 0x00000000000073c6 */ /* 0x000ea40000000200 */
[----:B--2---:R-:W-:Y:S01]  /*0d30*/  BAR.SYNC.DEFER_BLOCKING 0x0 ;  /* 0x0000000000007b1d */ /* 0x004fe20000010000 */
[----:B------:R-:W-:Y:S01]  /*0d40*/  IMAD R11, R16, 0x2, R7 ;  /* 0x00000002100b7824 */ /* 0x000fe200078e0207 */
[----:B------:R-:W-:-:S02]  /*0d50*/  IADD3 R88, P4, PT, R86, UR20, RZ ;  /* 0x0000001456587c10 */ /* 0x000fc4000ff9e0ff */
[----:B0-----:R-:W-:Y:S01]  /*0d60*/  PRMT R5, RZ, 0x7610, R5 ;  /* 0x00007610ff057816 */ /* 0x001fe20000000005 */
[----:B------:R-:W-:Y:S01]  /*0d70*/  IMAD R13, R16, 0x2, R11 ;  /* 0x00000002100d7824 */ /* 0x000fe200078e020b */
[----:B------:R-:W-:Y:S02]  /*0d80*/  LEA.HI.X.SX32 R14, R20, UR21, 0x1, P4 ;  /* 0x00000015140e7c11 */ /* 0x000fe4000a0f0eff */
[-C--:B------:R-:W-:Y:S02]  /*0d90*/  LEA R10, P5, R11, R88.reuse, 0x1 ;  /* 0x000000580b0a7211 */ /* 0x080fe400078a08ff */
[----:B------:R-:W-:Y:S02]  /*0da0*/  LEA R8, P4, R7, R88, 0x1 ;  /* 0x0000005807087211 */ /* 0x000fe400078808ff */
[----:B------:R-:W-:Y:S02]  /*0db0*/  LEA.HI.X.SX32 R11, R11, R14, 0x1, P5 ;  /* 0x0000000e0b0b7211 */ /* 0x000fe400028f0eff */
[----:B------:R-:W-:-:S02]  /*0dc0*/  LEA R18, P5, R13, R88, 0x1 ;  /* 0x000000580d127211 */ /* 0x000fc400078a08ff */
[-C--:B------:R-:W-:Y:S02]  /*0dd0*/  LEA.HI.X.SX32 R9, R7, R14.reuse, 0x1, P4 ;  /* 0x0000000e07097211 */ /* 0x080fe400020f0eff */
[----:B------:R-:W-:Y:S02]  /*0de0*/  LEA.HI.X.SX32 R19, R13, R14, 0x1, P5 ;  /* 0x0000000e0d137211 */ /* 0x000fe400028f0eff */
[----:B------:R-:W-:Y:S01]  /*0df0*/  ISETP.LT.AND P1, PT, R6, UR12, P1 ;  /* 0x0000000c06007c0c */ /* 0x000fe20008f21270 */
[----:B------:R-:W0:Y:S02]  /*0e00*/  FENCE.VIEW.ASYNC.S ;  /* 0x00000000000073c6 */ /* 0x000e240000000000 */
[----:B0-----:R0:W2:Y:S02]  /*0e10*/  @!UP3 SYNCS.EXCH.64 URZ, [UR17], UR10 ;  /* 0x0000000a11ffb5b2 */ /* 0x0010a40008000100 */
[----:B--2---:R-:W-:Y:S01]  /*0e20*/  BAR.SYNC.DEFER_BLOCKING 0x0 ;  /* 0x0000000000007b1d */ /* 0x004fe20000010000 */
[----:B------:R-:W-:Y:S01]  /*0e30*/  IMAD R13, R16, 0x4, R13 ;  /* 0x00000004100d7824 */ /* 0x000fe200078e020d */
[----:B------:R-:W-:-:S03]  /*0e40*/  LOP3.LUT R4, R3, 0x12, RZ, 0xfc, !PT ;  /* 0x0000001203047812 */ /* 0x000fc600078efcff */
[----:B------:R-:W-:Y:S01]  /*0e50*/  IMAD R15, R16, 0x2, R13 ;  /* 0x00000002100f7824 */ /* 0x000fe200078e020d */
[C---:B------:R-:W-:Y:S02]  /*0e60*/  LEA R22, P5, R13.reuse, R88, 0x1 ;  /* 0x000000580d167211 */ /* 0x040fe400078a08ff */
[----:B------:R-:W-:Y:S02]  /*0e70*/  PLOP3.LUT P4, PT, PT, PT, UP1, 0x80, 0x8 ;  /* 0x000000000008781c */ /* 0x000fe40003f8f018 */
[----:B------:R-:W-:Y:S02]  /*0e80*/  LEA.HI.X.SX32 R23, R13, R14, 0x1, P5 ;  /* 0x0000000e0d177211 */ /* 0x000fe400028f0eff */
[----:B------:R-:W-:Y:S02]  /*0e90*/  LEA R24, P5, R15, R88, 0x1 ;  /* 0x000000580f187211 */ /* 0x000fe400078a08ff */
[----:B------:R-:W-:Y:S02]  /*0ea0*/  ISETP.LT.AND P4, PT, R4, UR12, P4 ;  /* 0x0000000c04007c0c */ /* 0x000fe4000a781270 */
[----:B------:R-:W-:-:S02]  /*0eb0*/  PRMT R4, RZ, 0x7610, R4 ;  /* 0x00007610ff047816 */ /* 0x000fc40000000004 */
[----:B------:R-:W-:Y:S01]  /*0ec0*/  LEA.HI.X.SX32 R25, R15, R14, 0x1, P5 ;  /* 0x0000000e0f197211 */ /* 0x000fe200028f0eff */
[----:B------:R-:W-:-:S04]  /*0ed0*/  IMAD R15, R16, 0x2, R15 ;  /* 0x00000002100f7824 */ /* 0x000fc800078e020f */
[----:B------:R-:W-:Y:S01]  /*0ee0*/  IMAD R17, R16, 0x2, R15 ;  /* 0x0000000210117824 */ /* 0x000fe200078e020f */
[----:B------:R2:W3:Y:S01]  /*0ef0*/  @P0 LDG.E.U16 R4, desc[UR24][R18.64] ;  /* 0x0000001812040981 */ /* 0x0004e2000c1e1500 */
[----:B------:R-:W-:Y:S02]  /*0f00*/  PRMT R7, RZ, 0x7610, R7 ;  /* 0x00007610ff077816 */ /* 0x000fe40000000007 */
[----:B------:R-:W-:Y:S01]  /*0f10*/  LOP3.LUT R6, R3, 0x14, RZ, 0xfc, !PT ;  /* 0x0000001403067812 */ /* 0x000fe200078efcff */
[----:B------:R4:W5:Y:S01]  /*0f20*/  @P2 LDG.E.U16 R5, desc[UR24][R8.64] ;  /* 0x0000001808052981 */ /* 0x000962000c1e1500 */
[----:B------:R-:W-:Y:S02]  /*0f30*/  PLOP3.LUT P2, PT, PT, PT, UP1, 0x80, 0x8 ;  /* 0x000000000008781c */ /* 0x000fe40003f4f018 */
[----:B------:R-:W-:Y:S01]  /*0f40*/  PRMT R13, RZ, 0x7610, R13 ;  /* 0x00007610ff0d7816 */ /* 0x000fe2000000000d */
[----:B------:R-:W3:Y:S01]  /*0f50*/  @P3 LDG.E.U16 R7, desc[UR24][R10.64] ;  /* 0x000000180a073981 */ /* 0x000ee2000c1e1500 */
[----:B------:R-:W-:-:S02]  /*0f60*/  ISETP.LT.AND P2, PT, R6, UR12, P2 ;  /* 0x0000000c06007c0c */ /* 0x000fc40009741270 */
[C---:B--2---:R-:W-:Y:S02]  /*0f70*/  LEA R18, P5, R15.reuse, R88, 0x1 ;  /* 0x000000580f127211 */ /* 0x044fe400078a08ff */
[----:B------:R2:W3:Y:S02]  /*0f80*/  @P1 LDG.E.U16 R13, desc[UR24][R22.64] ;  /* 0x00000018160d1981 */ /* 0x0004e4000c1e1500 */
[----:B------:R-:W-:Y:S02]  /*0f90*/  LEA.HI.X.SX32 R19, R15, R14, 0x1, P5 ;  /* 0x0000000e0f137211 */ /* 0x000fe400028f0eff */
[----:B------:R-:W-:-:S04]  /*0fa0*/  LEA R26, P5, R17, R88, 0x1 ;  /* 0x00000058111a7211 */ /* 0x000fc800078a08ff */
[----:B------:R-:W-:Y:S01]  /*0fb0*/  LEA.HI.X.SX32 R27, R17, R14, 0x1, P5 ;  /* 0x0000000e111b7211 */ /* 0x000fe200028f0eff */
[C---:B------:R-:W-:Y:S01]  /*0fc0*/  IMAD R17, R16.reuse, 0x2, R17 ;  /* 0x0000000210117824 */ /* 0x040fe200078e0211 */
[----:B------:R-:W-:Y:S02]  /*0fd0*/  LOP3.LUT R6, R3, 0x16, RZ, 0xfc, !PT ;  /* 0x0000001603067812 */ /* 0x000fe400078efcff */
[----:B------:R-:W-:Y:S02]  /*0fe0*/  PLOP3.LUT P3, PT, PT, PT, UP1, 0x80, 0x8 ;  /* 0x000000000008781c */ /* 0x000fe40003f6f018 */
[----:B----4-:R-:W-:Y:S01]  /*0ff0*/  PRMT R9, RZ, 0x7610, R9 ;  /* 0x00007610ff097816 */ /* 0x010fe20000000009 */
[----:B------:R-:W-:Y:S01]  /*1000*/  IMAD R21, R16, 0x2, R17 ;  /* 0x0000000210157824 */ /* 0x000fe200078e0211 */
[----:B--2---:R-:W-:Y:S02]  /*1010*/  LEA R22, P5, R17, R88, 0x1 ;  /* 0x0000005811167211 */ /* 0x004fe400078a08ff */
[----:B------:R-:W-:-:S02]  /*1020*/  ISETP.LT.AND P3, PT, R6, UR12, P3 ;  /* 0x0000000c06007c0c */ /* 0x000fc40009f61270 */
[----:B------:R2:W4:Y:S01]  /*1030*/  @P4 LDG.E.U16 R9, desc[UR24][R24.64] ;  /* 0x0000001818094981 */ /* 0x000522000c1e1500 */
[----:B------:R-:W-:Y:S02]  /*1040*/  LEA.HI.X.SX32 R23, R17, R14, 0x1, P5 ;  /* 0x0000000e11177211 */ /* 0x000fe400028f0eff */
[----:B------:R-:W-:Y:S02]  /*1050*/  PRMT R11, RZ, 0x7610, R11 ;  /* 0x00007610ff0b7816 */ /* 0x000fe4000000000b */
[----:B--2---:R-:W-:-:S06]  /*1060*/  LEA R24, P5, R21, R88, 0x1 ;  /* 0x0000005815187211 */ /* 0x004fcc00078a08ff */
[----:B------:R2:W3:Y:S01]  /*1070*/  @P3 LDG.E.U16 R11, desc[UR24][R26.64] ;  /* 0x000000181a0b3981 */ /* 0x0004e2000c1e1500 */
[----:B------:R-:W-:Y:S02]  /*1080*/  LOP3.LUT R6, R3, 0x1a, RZ, 0xfc, !PT ;  /* 0x0000001a03067812 */ /* 0x000fe400078efcff */
[----:B------:R-:W-:Y:S01]  /*1090*/  LEA.HI.X.SX32 R25, R21, R14, 0x1, P5 ;  /* 0x0000000e15197211 */ /* 0x000fe200028f0eff */
[----:B------:R-:W-:Y:S01]  /*10a0*/  IMAD R21, R16, 0x2, R21 ;  /* 0x0000000210157824 */ /* 0x000fe200078e0215 */
[----:B------:R-:W-:-:S03]  /*10b0*/  PLOP3.LUT P4, PT, PT, PT, UP1, 0x80, 0x8 ;  /* 0x000000000008781c */ /* 0x000fc60003f8f018 */
[----:B------:R-:W-:Y:S01]  /*10c0*/  IMAD R17, R16, 0x4, R21 ;  /* 0x0000000410117824 */ /* 0x000fe200078e0215 */
[----:B------:R-:W-:Y:S02]  /*10d0*/  ISETP.LT.AND P4, PT, R6, UR12, P4 ;  /* 0x0000000c06007c0c */ /* 0x000fe4000a781270 */
[----:B--2---:R-:W-:Y:S02]  /*10e0*/  LEA R26, P5, R21, R88, 0x1 ;  /* 0x00000058151a7211 */ /* 0x004fe400078a08ff */
[----:B------:R-:W-:Y:S02]  /*10f0*/  PRMT R6, RZ, 0x7610, R6 ;  /* 0x00007610ff067816 */ /* 0x000fe40000000006 */
[----:B------:R-:W-:Y:S02]  /*1100*/  LOP3.LUT R8, R3, 0x18, RZ, 0xfc, !PT ;  /* 0x0000001803087812 */ /* 0x000fe400078efcff */
[----:B------:R-:W-:Y:S02]  /*1110*/  PLOP3.LUT P0, PT, PT, PT, UP1, 0x80, 0x8 ;  /* 0x000000000008781c */ /* 0x000fe40003f0f018 */
[----:B------:R-:W-:Y:S01]  /*1120*/  LEA.HI.X.SX32 R27, R21, R14, 0x1, P5 ;  /* 0x0000000e151b7211 */ /* 0x000fe200028f0eff */
[----:B------:R2:W3:Y:S01]  /*1130*/  @P2 LDG.E.U16 R6, desc[UR24][R18.64] ;  /* 0x0000001812062981 */ /* 0x0004e2000c1e1500 */
[----:B------:R-:W-:-:S02]  /*1140*/  LEA R28, P5, R17, R88, 0x1 ;  /* 0x00000058111c7211 */ /* 0x000fc400078a08ff */
[----:B------:R-:W-:Y:S02]  /*1150*/  ISETP.LT.AND P0, PT, R8, UR12, P0 ;  /* 0x0000000c08007c0c */ /* 0x000fe40008701270 */
[----:B------:R-:W-:Y:S02]  /*1160*/  LOP3.LUT R8, R3, 0x1c, RZ, 0xfc, !PT ;  /* 0x0000001c03087812 */ /* 0x000fe400078efcff */
[----:B------:R-:W-:Y:S02]  /*1170*/  PLOP3.LUT P1, PT, PT, PT, UP1, 0x80, 0x8 ;  /* 0x000000000008781c */ /* 0x000fe40003f2f018 */
[----:B------:R-:W-:Y:S02]  /*1180*/  LEA.HI.X.SX32 R29, R17, R14, 0x1, P5 ;  /* 0x0000000e111d7211 */ /* 0x000fe400028f0eff */
[----:B--2---:R-:W-:Y:S01]  /*1190*/  PRMT R19, RZ, 0x7610, R19 ;  /* 0x00007610ff137816 */ /* 0x004fe20000000013 */
[----:B------:R-:W-:Y:S01]  /*11a0*/  IMAD R17, R16, 0x2, R17 ;  /* 0x0000000210117824 */ /* 0x000fe200078e0211 */
[----:B------:R-:W-:-:S02]  /*11b0*/  ISETP.LT.AND P1, PT, R8, UR12, P1 ;  /* 0x0000000c08007c0c */ /* 0x000fc40008f21270 */
[----:B------:R-:W-:Y:S02]  /*11c0*/  LOP3.LUT R8, R3, 0x20, RZ, 0xfc, !PT ;  /* 0x0000002003087812 */ /* 0x000fe400078efcff */
[----:B------:R-:W-:Y:S01]  /*11d0*/  PLOP3.LUT P3, PT, PT, PT, UP1, 0x80, 0x8 ;  /* 0x000000000008781c */ /* 0x000fe20003f6f018 */
[----:B------:R2:W3:Y:S01]  /*11e0*/  @P4 LDG.E.U16 R19, desc[UR24][R24.64] ;  /* 0x0000001818134981 */ /* 0x0004e2000c1e1500 */
[----:B------:R-:W-:Y:S02]  /*11f0*/  IMAD R33, R16, 0x2, R17 ;  /* 0x0000000210217824 */ /* 0x000fe400078e0211 */
[----:B------:R-:W-:Y:S02]  /*1200*/  ISETP.LT.AND P3, PT, R8, UR12, P3 ;  /* 0x0000000c08007c0c */ /* 0x000fe40009f61270 */
[----:B--2---:R-:W-:Y:S02]  /*1210*/  LEA R24, P5, R17, R88, 0x1 ;  /* 0x0000005811187211 */ /* 0x004fe400078a08ff */
[----:B------:R-:W-:-:S02]  /*1220*/  PRMT R15, RZ, 0x7610, R15 ;  /* 0x00007610ff0f7816 */ /* 0x000fc4000000000f */
[----:B------:R-:W-:Y:S02]  /*1230*/  LEA.HI.X.SX32 R25, R17, R14, 0x1, P5 ;  /* 0x0000000e11197211 */ /* 0x000fe400028f0eff */
[----:B------:R-:W-:Y:S02]  /*1240*/  LEA R30, P5, R33, R88, 0x1 ;  /* 0x00000058211e7211 */ /* 0x000fe400078a08ff */
[----:B------:R-:W-:Y:S01]  /*1250*/  LOP3.LUT R10, R3, 0x22, RZ, 0xfc, !PT ;  /* 0x00000022030a7812 */ /* 0x000fe200078efcff */
[----:B------:R-:W2:Y:S01]  /*1260*/  @P0 LDG.E.U16 R15, desc[UR24][R22.64] ;  /* 0x00000018160f0981 */ /* 0x000ea2000c1e1500 */
[----:B------:R-:W-:Y:S02]  /*1270*/  PLOP3.LUT P2, PT, PT, PT, UP1, 0x80, 0x8 ;  /* 0x000000000008781c */ /* 0x000fe40003f4f018 */
[----:B------:R-:W-:Y:S02]  /*1280*/  PRMT R21, RZ, 0x7610, R21 ;  /* 0x00007610ff157816 */ /* 0x000fe40000000015 */
[----:B------:R-:W-:Y:S01]  /*1290*/  LEA.HI.X.SX32 R31, R33, R14, 0x1, P5 ;  /* 0x0000000e211f7211 */ /* 0x000fe200028f0eff */
[----:B------:R-:W-:Y:S01]  /*12a0*/  IMAD R33, R16, 0x2, R33 ;  /* 0x0000000210217824 */ /* 0x000fe200078e0221 */
[----:B------:R-:W-:-:S02]  /*12b0*/  ISETP.LT.AND P2, PT, R10, UR12, P2 ;  /* 0x0000000c0a007c0c */ /* 0x000fc40009741270 */
[C---:B------:R-:W-:Y:S01]  /*12c0*/  LOP3.LUT R8, R3.reuse, 0x24, RZ, 0xfc, !PT ;  /* 0x0000002403087812 */ /* 0x040fe200078efcff */
[----:B------:R0:W2:Y:S01]  /*12d0*/  @P3 LDG.E.U16 R21, desc[UR24][R28.64] ;  /* 0x000000181c153981 */ /* 0x0000a2000c1e1500 */
[----:B------:R-:W-:Y:S02]  /*12e0*/  PLOP3.LUT P4, PT, PT, PT, UP1, 0x80, 0x8 ;  /* 0x000000000008781c */ /* 0x000fe40003f8f018 */
[----:B------:R-:W-:Y:S02]  /*12f0*/  LOP3.LUT R10, R3, 0x26, RZ, 0xfc, !PT ;  /* 0x00000026030a7812 */ /* 0x000fe400078efcff */
[----:B------:R-:W-:Y:S01]  /*1300*/  PLOP3.LUT P0, PT, PT, PT, UP1, 0x80, 0x8 ;  /* 0x000000000008781c */ /* 0x000fe20003f0f018 */
[----:B------:R-:W-:Y:S01]  /*1310*/  IMAD R17, R16, 0x2, R33 ;  /* 0x0000000210117824 */ /* 0x000fe200078e0221 */
[----:B------:R-:W-:Y:S02]  /*1320*/  ISETP.LT.AND P4, PT, R8, UR12, P4 ;  /* 0x0000000c08007c0c */ /* 0x000fe4000a781270 */
[----:B0-----:R-:W-:-:S02]  /*1330*/  LEA R28, P5, R33, R88, 0x1 ;  /* 0x00000058211c7211 */ /* 0x001fc400078a08ff */
[----:B------:R-:W-:Y:S02]  /*1340*/  ISETP.LT.AND P0, PT, R10, UR12, P0 ;  /* 0x0000000c0a007c0c */ /* 0x000fe40008701270 */
[----:B------:R-:W-:Y:S02]  /*1350*/  LOP3.LUT R10, R3, 0x28, RZ, 0xfc, !PT ;  /* 0x00000028030a7812 */ /* 0x000fe400078efcff */
[----:B------:R-:W-:Y:S02]  /*1360*/  PLOP3.LUT P3, PT, PT, PT, UP1, 0x80, 0x8 ;  /* 0x000000000008781c */ /* 0x000fe40003f6f018 */
[----:B------:R-:W-:Y:S02]  /*1370*/  LEA.HI.X.SX32 R29, R33, R14, 0x1, P5 ;  /* 0x0000000e211d7211 */ /* 0x000fe400028f0eff */
[----:B------:R-:W-:Y:S02]  /*1380*/  LEA R32, P5, R17, R88, 0x1 ;  /* 0x0000005811207211 */ /* 0x000fe400078a08ff */
[----:B------:R-:W-:-:S02]  /*1390*/  ISETP.LT.AND P3, PT, R10, UR12, P3 ;  /* 0x0000000c0a007c0c */ /* 0x000fc40009f61270 */
[----:B------:R-:W-:Y:S02]  /*13a0*/  PRMT R10, RZ, 0x7610, R10 ;  /* 0x00007610ff0a7816 */ /* 0x000fe4000000000a */
[----:B------:R-:W-:Y:S01]  /*13b0*/  LEA.HI.X.SX32 R33, R17, R14, 0x1, P5 ;  /* 0x0000000e11217211 */ /* 0x000fe200028f0eff */
[C---:B------:R-:W-:Y:S01]  /*13c0*/  IMAD R17, R16.reuse, 0x2, R17 ;  /* 0x0000000210117824 */ /* 0x040fe200078e0211 */
[----:B------:R-:W-:Y:S02]  /*13d0*/  PRMT R23, RZ, 0x7610, R23 ;  /* 0x00007610ff177816 */ /* 0x000fe40000000017 */
[----:B------:R0:W2:Y:S01]  /*13e0*/  @P4 LDG.E.U16 R10, desc[UR24][R30.64] ;  /* 0x000000181e0a4981 */ /* 0x0000a2000c1e1500 */
[----:B------:R-:W-:Y:S01]  /*13f0*/  IMAD R39, R16, 0x2, R17 ;  /* 0x0000000210277824 */ /* 0x000fe200078e0211 */
[----:B------:R-:W-:Y:S02]  /*1400*/  PRMT R8, RZ, 0x7610, R8 ;  /* 0x00007610ff087816 */ /* 0x000fe40000000008 */
[----:B------:R1:W2:Y:S01]  /*1410*/  @P2 LDG.E.U16 R23, desc[UR24][R24.64] ;  /* 0x0000001818172981 */ /* 0x0002a2000c1e1500 */
[----:B------:R-:W-:-:S03]  /*1420*/  LOP3.LUT R12, R3, 0x2a, RZ, 0xfc, !PT ;  /* 0x0000002a030c7812 */ /* 0x000fc600078efcff */
[----:B------:R1:W2:Y:S01]  /*1430*/  @P1 LDG.E.U16 R8, desc[UR24][R26.64] ;  /* 0x000000181a081981 */ /* 0x0002a2000c1e1500 */
[----:B0-----:R-:W-:-:S04]  /*1440*/  LEA R30, P5, R17, R88, 0x1 ;  /* 0x00000058111e7211 */ /* 0x001fc800078a08ff */
[----:B------:R-:W-:Y:S02]  /*1450*/  LEA.HI.X.SX32 R31, R17, R14, 0x1, P5 ;  /* 0x0000000e111f7211 */ /* 0x000fe400028f0eff */
[C---:B------:R-:W-:Y:S02]  /*1460*/  LEA R36, P5, R39.reuse, R88, 0x1 ;  /* 0x0000005827247211 */ /* 0x040fe400078a08ff */
[----:B-1----:R-:W-:Y:S02]  /*1470*/  PRMT R25, RZ, 0x7610, R25 ;  /* 0x00007610ff197816 */ /* 0x002fe40000000019 */
[----:B------:R-:W-:Y:S01]  /*1480*/  LEA.HI.X.SX32 R37, R39, R14, 0x1, P5 ;  /* 0x0000000e27257211 */ /* 0x000fe200028f0eff */
[C---:B------:R-:W-:Y:S01]  /*1490*/  IMAD R39, R16.reuse, 0x4, R39 ;  /* 0x0000000410277824 */ /* 0x040fe200078e0227 */
[----:B------:R-:W-:Y:S02]  /*14a0*/  PLOP3.LUT P1, PT, PT, PT, UP1, 0x80, 0x8 ;  /* 0x000000000008781c */ /* 0x000fe40003f2f018 */
[----:B------:R-:W-:Y:S01]  /*14b0*/  PRMT R27, RZ, 0x7610, R27 ;  /* 0x00007610ff1b7816 */ /* 0x000fe2000000001b */
[----:B------:R0:W2:Y:S01]  /*14c0*/  @P0 LDG.E.U16 R25, desc[UR24][R28.64] ;  /* 0x000000181c190981 */ /* 0x0000a2000c1e1500 */
[----:B------:R-:W-:Y:S01]  /*14d0*/  IMAD R17, R16, 0x2, R39 ;  /* 0x0000000210117824 */ /* 0x000fe200078e0227 */
[----:B------:R-:W-:-:S02]  /*14e0*/  ISETP.LT.AND P1, PT, R12, UR12, P1 ;  /* 0x0000000c0c007c0c */ /* 0x000fc40008f21270 */
[----:B------:R-:W-:Y:S01]  /*14f0*/  LOP3.LUT R12, R3, 0x2c, RZ, 0xfc, !PT ;  /* 0x0000002c030c7812 */ /* 0x000fe200078efcff */
[----:B------:R1:W2:Y:S01]  /*1500*/  @P3 LDG.E.U16 R27, desc[UR24][R32.64] ;  /* 0x00000018201b3981 */ /* 0x0002a2000c1e1500 */
[----:B------:R-:W-:Y:S02]  /*1510*/  PLOP3.LUT P4, PT, PT, PT, UP1, 0x80, 0x8 ;  /* 0x000000000008781c */ /* 0x000fe40003f8f018 */
[C---:B0-----:R-:W-:Y:S02]  /*1520*/  LEA R28, P5, R39.reuse, R88, 0x1 ;  /* 0x00000058271c7211 */ /* 0x041fe400078a08ff */
[----:B------:R-:W-:Y:S02]  /*1530*/  ISETP.LT.AND P4, PT, R12, UR12, P4 ;  /* 0x0000000c0c007c0c */ /* 0x000fe4000a781270 */
[----:B------:R-:W-:Y:S02]  /*1540*/  LEA.HI.X.SX32 R29, R39, R14, 0x1, P5 ;  /* 0x0000000e271d7211 */ /* 0x000fe400028f0eff */
[----:B-1----:R-:W-:-:S02]  /*1550*/  LEA R32, P5, R17, R88, 0x1 ;  /* 0x0000005811207211 */ /* 0x002fc400078a08ff */
[----:B------:R-:W-:Y:S02]  /*1560*/  PRMT R35, RZ, 0x7610, R35 ;  /* 0x00007610ff237816 */ /* 0x000fe40000000023 */
[----:B------:R-:W-:Y:S01]  /*1570*/  LEA.HI.X.SX32 R33, R17, R14, 0x1, P5 ;  /* 0x0000000e11217211 */ /* 0x000fe200028f0eff */
[C---:B------:R-:W-:Y:S01]  /*1580*/  IMAD R17, R16.reuse, 0x2, R17 ;  /* 0x0000000210117824 */ /* 0x040fe200078e0211 */
[----:B------:R-:W-:Y:S02]  /*1590*/  LOP3.LUT R18, R3, 0x30, RZ, 0xfc, !PT ;  /* 0x0000003003127812 */ /* 0x000fe400078efcff */
[----:B------:R-:W-:Y:S01]  /*15a0*/  PLOP3.LUT P2, PT, PT, PT, UP1, 0x80, 0x8 ;  /* 0x000000000008781c */ /* 0x000fe20003f4f018 */
[----:B------:R0:W2:Y:S01]  /*15b0*/  @P1 LDG.E.U16 R35, desc[UR24][R30.64] ;  /* 0x000000181e231981 */ /* 0x0000a2000c1e1500 */
[----:B------:R-:W-:Y:S01]  /*15c0*/  PRMT R22, RZ, 0x7610, R22 ;  /* 0x00007610ff167816 */ /* 0x000fe20000000016 */
[----:B------:R-:W-:Y:S01]  /*15d0*/  IMAD R39, R16, 0x2, R17 ;  /* 0x0000000210277824 */ /* 0x000fe200078e0211 */
[----:B------:R-:W-:-:S02]  /*15e0*/  ISETP.LT.AND P2, PT, R18, UR12, P2 ;  /* 0x0000000c12007c0c */ /* 0x000fc40009741270 */
[----:B------:R-:W-:Y:S02]  /*15f0*/  LOP3.LUT R12, R3, 0x32, RZ, 0xfc, !PT ;  /* 0x00000032030c7812 */ /* 0x000fe400078efcff */
[----:B------:R-:W-:Y:S01]  /*1600*/  PLOP3.LUT P3, PT, PT, PT, UP1, 0x80, 0x8 ;  /* 0x000000000008781c */ /* 0x000fe20003f6f018 */
[----:B------:R1:W2:Y:S01]  /*1610*/  @P4 LDG.E.U16 R22, desc[UR24][R36.64] ;  /* 0x0000001824164981 */ /* 0x0002a2000c1e1500 */
[C---:B0-----:R-:W-:Y:S02]  /*1620*/  LEA R30, P5, R17.reuse, R88, 0x1 ;  /* 0x00000058111e7211 */ /* 0x041fe400078a08ff */
[----:B------:R-:W-:Y:S02]  /*1630*/  ISETP.LT.AND P3, PT, R12, UR12, P3 ;  /* 0x0000000c0c007c0c */ /* 0x000fe40009f61270 */
[----:B------:R-:W-:Y:S02]  /*1640*/  LEA.HI.X.SX32 R31, R17, R14, 0x1, P5 ;  /* 0x0000000e111f7211 */ /* 0x000fe400028f0eff */
[----:B-1----:R-:W-:-:S02]  /*1650*/  LEA R36, P5, R39, R88, 0x1 ;  /* 0x0000005827247211 */ /* 0x002fc400078a08ff */
[----:B------:R-:W-:Y:S02]  /*1660*/  PRMT R83, RZ, 0x7610, R83 ;  /* 0x00007610ff537816 */ /* 0x000fe40000000053 */
[----:B------:R-:W-:Y:S01]  /*1670*/  LEA.HI.X.SX32 R37, R39, R14, 0x1, P5 ;  /* 0x0000000e27257211 */ /* 0x000fe200028f0eff */
[C---:B------:R-:W-:Y:S01]  /*1680*/  IMAD R39, R16.reuse, 0x2, R39 ;  /* 0x0000000210277824 */ /* 0x040fe200078e0227 */
[C---:B------:R-:W-:Y:S02]  /*1690*/  LOP3.LUT R18, R3.reuse, 0x34, RZ, 0xfc, !PT ;  /* 0x0000003403127812 */ /* 0x040fe400078efcff */
[----:B------:R-:W-:Y:S01]  /*16a0*/  PLOP3.LUT P0, PT, PT, PT, UP1, 0x80, 0x8 ;  /* 0x000000000008781c */ /* 0x000fe20003f0f018 */
[----:B------:R0:W2:Y:S01]  /*16b0*/  @P2 LDG.E.U16 R83, desc[UR24][R28.64] ;  /* 0x000000181c532981 */ /* 0x0000a2000c1e1500 */
[----:B------:R-:W-:Y:S01]  /*16c0*/  PRMT R79, RZ, 0x7610, R79 ;  /* 0x00007610ff4f7816 */ /* 0x000fe2000000004f */
[----:B------:R-:W-:Y:S01]  /*16d0*/  IMAD R17, R16, 0x2, R39 ;  /* 0x0000000210117824 */ /* 0x000fe200078e0227 */
[----:B------:R-:W-:-:S02]  /*16e0*/  LOP3.LUT R12, R3, 0x36, RZ, 0xfc, !PT ;  /* 0x00000036030c7812 */ /* 0x000fc400078efcff */
[----:B------:R-:W-:Y:S02]  /*16f0*/  PLOP3.LUT P4, PT, PT, PT, UP1, 0x80, 0x8 ;  /* 0x000000000008781c */ /* 0x000fe40003f8f018 */
[----:B------:R-:W-:Y:S01]  /*1700*/  ISETP.LT.AND P0, PT, R18, UR12, P0 ;  /* 0x0000000c12007c0c */ /* 0x000fe20008701270 */
[----:B------:R1:W2:Y:S01]  /*1710*/  @P3 LDG.E.U16 R79, desc[UR24][R32.64] ;  /* 0x00000018204f3981 */ /* 0x0002a2000c1e1500 */
[C---:B0-----:R-:W-:Y:S02]  /*1720*/  LEA R28, P5, R39.reuse, R88, 0x1 ;  /* 0x00000058271c7211 */ /* 0x041fe400078a08ff */
[----:B------:R-:W-:Y:S02]  /*1730*/  ISETP.LT.AND P4, PT, R12, UR12, P4 ;  /* 0x0000000c0c007c0c */ /* 0x000fe4000a781270 */
[----:B------:R-:W-:Y:S02]  /*1740*/  LEA.HI.X.SX32 R29, R39, R14, 0x1, P5 ;  /* 0x0000000e271d7211 */ /* 0x000fe400028f0eff */
[----:B------:R-:W-:-:S02]  /*1750*/  LOP3.LUT R18, R3, 0x38, RZ, 0xfc, !PT ;  /* 0x0000003803127812 */ /* 0x000fc400078efcff */
[----:B------:R-:W-:Y:S02]  /*1760*/  PLOP3.LUT P1, PT, PT, PT, UP1, 0x80, 0x8 ;  /* 0x000000000008781c */ /* 0x000fe40003f2f018 */
[----:B-1----:R-:W-:Y:S02]  /*1770*/  LEA R32, P5, R17, R88, 0x1 ;  /* 0x0000005811207211 */ /* 0x002fe400078a08ff */
[----:B------:R-:W-:Y:S02]  /*1780*/  LOP3.LUT R12, R3, 0x3a, RZ, 0xfc, !PT ;  /* 0x0000003a030c7812 */ /* 0x000fe400078efcff */
[----:B------:R-:W-:Y:S02]  /*1790*/  PLOP3.LUT P2, PT, PT, PT, UP1, 0x80, 0x8 ;  /* 0x000000000008781c */ /* 0x000fe40003f4f018 */
[----:B------:R-:W-:Y:S02]  /*17a0*/  PRMT R24, RZ, 0x7610, R24 ;  /* 0x00007610ff187816 */ /* 0x000fe40000000018 */
[----:B------:R-:W-:-:S02]  /*17b0*/  ISETP.LT.AND P1, PT, R18, UR12, P1 ;  /* 0x0000000c12007c0c */ /* 0x000fc40008f21270 */
[----:B------:R-:W-:Y:S01]  /*17c0*/  LEA.HI.X.SX32 R33, R17, R14, 0x1, P5 ;  /* 0x0000000e11217211 */ /* 0x000fe200028f0eff */
[----:B------:R-:W-:Y:S01]  /*17d0*/  IMAD R17, R16, 0x2, R17 ;  /* 0x0000000210117824 */ /* 0x000fe200078e0211 */
[----:B------:R-:W-:Y:S01]  /*17e0*/  PRMT R81, RZ, 0x7610, R81 ;  /* 0x00007610ff517816 */ /* 0x000fe20000000051 */
[----:B------:R0:W2:Y:S01]  /*17f0*/  @P0 LDG.E.U16 R24, desc[UR24][R30.64] ;  /* 0x000000181e180981 */ /* 0x0000a2000c1e1500 */
[----:B------:R-:W-:Y:S02]  /*1800*/  LOP3.LUT R18, R3, 0x3c, RZ, 0xfc, !PT ;  /* 0x0000003c03127812 */ /* 0x000fe400078efcff */
[----:B------:R-:W-:Y:S02]  /*1810*/  PLOP3.LUT P3, PT, PT, PT, UP1, 0x80, 0x8 ;  /* 0x000000000008781c */ /* 0x000fe40003f6f018 */
[----:B------:R-:W-:Y:S01]  /*1820*/  ISETP.LT.AND P2, PT, R12, UR12, P2 ;  /* 0x0000000c0c007c0c */ /* 0x000fe20009741270 */
[----:B------:R-:W2:Y:S01]  /*1830*/  @P4 LDG.E.U16 R81, desc[UR24][R36.64] ;  /* 0x0000001824514981 */ /* 0x000ea2000c1e1500 */
[----:B------:R-:W-:-:S02]  /*1840*/  ISETP.LT.AND P3, PT, R18, UR12, P3 ;  /* 0x0000000c12007c0c */ /* 0x000fc40009f61270 */
[----:B------:R-:W-:Y:S02]  /*1850*/  PRMT R93, RZ, 0x7610, R93 ;  /* 0x00007610ff5d7816 */ /* 0x000fe4000000005d */
[----:B0-----:R-:W-:Y:S02]  /*1860*/  LEA R30, P5, R17, R88, 0x1 ;  /* 0x00000058111e7211 */ /* 0x001fe400078a08ff */
[----:B------:R-:W-:Y:S02]  /*1870*/  LOP3.LUT R12, R3, 0x40, RZ, 0xfc, !PT ;  /* 0x00000040030c7812 */ /* 0x000fe400078efcff */
[----:B------:R-:W-:Y:S01]  /*1880*/  PLOP3.LUT P4, PT, PT, PT, UP1, 0x80, 0x8 ;  /* 0x000000000008781c */ /* 0x000fe20003f8f018 */
[----:B------:R0:W2:Y:S01]  /*1890*/  @P1 LDG.E.U16 R93, desc[UR24][R28.64] ;  /* 0x000000181c5d1981 */ /* 0x0000a2000c1e1500 */
[----:B------:R-:W-:Y:S02]  /*18a0*/  PRMT R91, RZ, 0x7610, R91 ;  /* 0x00007610ff5b7816 */ /* 0x000fe4000000005b */
[----:B------:R-:W-:Y:S01]  /*18b0*/  LEA.HI.X.SX32 R31, R17, R14, 0x1, P5 ;  /* 0x0000000e111f7211 */ /* 0x000fe200028f0eff */
[----:B------:R-:W-:Y:S01]  /*18c0*/  IMAD R17, R16, 0x4, R17 ;  /* 0x0000000410117824 */ /* 0x000fe200078e0211 */
[----:B------:R-:W-:-:S02]  /*18d0*/  LOP3.LUT R18, R3, 0x42, RZ, 0xfc, !PT ;  /* 0x0000004203127812 */ /* 0x000fc400078efcff */
[----:B------:R-:W-:Y:S01]  /*18e0*/  PLOP3.LUT P0, PT, PT, PT, UP1, 0x80, 0x8 ;  /* 0x000000000008781c */ /* 0x000fe20003f0f018 */
[----:B------:R1:W2:Y:S01]  /*18f0*/  @P2 LDG.E.U16 R91, desc[UR24][R32.64] ;  /* 0x00000018205b2981 */ /* 0x0002a2000c1e1500 */
[----:B------:R-:W-:Y:S02]  /*1900*/  ISETP.LT.AND P4, PT, R12, UR12, P4 ;  /* 0x0000000c0c007c0c */ /* 0x000fe4000a781270 */
[----:B------:R-:W-:Y:S02]  /*1910*/  PRMT R26, RZ, 0x7610, R26 ;  /* 0x00007610ff1a7816 */ /* 0x000fe4000000001a */
[C---:B------:R-:W-:Y:S02]  /*1920*/  LOP3.LUT R12, R3.reuse, 0x44, RZ, 0xfc, !PT ;  /* 0x00000044030c7812 */ /* 0x040fe400078efcff */
[----:B------:R-:W-:Y:S02]  /*1930*/  PLOP3.LUT P1, PT, PT, PT, UP1, 0x80, 0x8 ;  /* 0x000000000008781c */ /* 0x000fe40003f2f018 */
[----:B------:R-:W-:Y:S01]  /*1940*/  ISETP.LT.AND P0, PT, R18, UR12, P0 ;  /* 0x0000000c12007c0c */ /* 0x000fe20008701270 */
[----:B------:R1:W2:Y:S01]  /*1950*/  @P3 LDG.E.U16 R26, desc[UR24][R30.64] ;  /* 0x000000181e1a3981 */ /* 0x0002a2000c1e1500 */
[----:B------:R-:W-:-:S02]  /*1960*/  LOP3.LUT R18, R3, 0x46, RZ, 0xfc, !PT ;  /* 0x0000004603127812 */ /* 0x000fc400078efcff */
[----:B------:R-:W-:Y:S02]  /*1970*/  PLOP3.LUT P2, PT, PT, PT, UP1, 0x80, 0x8 ;  /* 0x000000000008781c */ /* 0x000fe40003f4f018 */
[----:B0-----:R-:W-:Y:S02]  /*1980*/  LEA R28, P5, R17, R88, 0x1 ;  /* 0x00000058111c7211 */ /* 0x001fe400078a08ff */
[----:B------:R-:W-:Y:S02]  /*1990*/  ISETP.LT.AND P1, PT, R12, UR12, P1 ;  /* 0x0000000c0c007c0c */ /* 0x000fe40008f21270 */
[----:B------:R-:W-:Y:S02]  /*19a0*/  LOP3.LUT R12, R3, 0x48, RZ, 0xfc, !PT ;  /* 0x00000048030c7812 */ /* 0x000fe400078efcff */
[----:B------:R-:W-:Y:S02]  /*19b0*/  PRMT R97, RZ, 0x7610, R97 ;  /* 0x00007610ff617816 */ /* 0x000fe40000000061 */
[----:B------:R-:W-:-:S02]  /*19c0*/  ISETP.LT.AND P2, PT, R18, UR12, P2 ;  /* 0x0000000c12007c0c */ /* 0x000fc40009741270 */
[----:B------:R-:W-:Y:S02]  /*19d0*/  PLOP3.LUT P3, PT, PT, PT, UP1, 0x80, 0x8 ;  /* 0x000000000008781c */ /* 0x000fe40003f6f018 */
[----:B------:R-:W-:Y:S01]  /*19e0*/  LEA.HI.X.SX32 R29, R17, R14, 0x1, P5 ;  /* 0x0000000e111d7211 */ /* 0x000fe200028f0eff */
[----:B------:R-:W-:Y:S01]  /*19f0*/  IMAD R17, R16, 0x2, R17 ;  /* 0x0000000210117824 */ /* 0x000fe200078e0211 */
[----:B------:R-:W-:Y:S02]  /*1a00*/  IABS R18, R65 ;  /* 0x0000004100127213 */ /* 0x000fe40000000000 */
[----:B------:R-:W-:Y:S01]  /*1a10*/  ISETP.LT.AND P3, PT, R12, UR12, P3 ;  /* 0x0000000c0c007c0c */ /* 0x000fe20009f61270 */
[----:B------:R0:W2:Y:S01]  /*1a20*/  @P4 LDG.E.U16 R97, desc[UR24][R28.64] ;  /* 0x000000181c614981 */ /* 0x0000a2000c1e1500 */
[----:B------:R-:W0:Y:S01]  /*1a30*/  I2F.RP R12, R18 ;  /* 0x00000012000c7306 */ /* 0x000e220000209400 */
[----:B-1----:R-:W-:Y:S02]  /*1a40*/  LEA R32, P4, R17, R88, 0x1 ;  /* 0x0000005811207211 */ /* 0x002fe400078808ff */
[----:B------:R-:W-:-:S02]  /*1a50*/  PRMT R99, RZ, 0x7610, R99 ;  /* 0x00007610ff637816 */ /* 0x000fc40000000063 */
[----:B------:R-:W-:Y:S01]  /*1a60*/  LEA.HI.X.SX32 R33, R17, R14, 0x1, P4 ;  /* 0x0000000e11217211 */ /* 0x000fe200020f0eff */
[----:B------:R-:W-:Y:S01]  /*1a70*/  IMAD R17, R16, 0x2, R17 ;  /* 0x0000000210117824 */ /* 0x000fe200078e0211 */
[C---:B------:R-:W-:Y:S02]  /*1a80*/  LOP3.LUT R31, R3.reuse, 0x4c, RZ, 0xfc, !PT ;  /* 0x0000004c031f7812 */ /* 0x040fe400078efcff */
[----:B------:R-:W-:Y:S01]  /*1a90*/  PLOP3.LUT P4, PT, PT, PT, UP1, 0x80, 0x8 ;  /* 0x000000000008781c */ /* 0x000fe20003f8f018 */
[----:B------:R1:W2:Y:S01]  /*1aa0*/  @P0 LDG.E.U16 R99, desc[UR24][R32.64] ;  /* 0x0000001820630981 */ /* 0x0002a2000c1e1500 */
[----:B------:R-:W-:Y:S02]  /*1ab0*/  LOP3.LUT R30, R3, 0x4a, RZ, 0xfc, !PT ;  /* 0x0000004a031e7812 */ /* 0x000fe400078efcff */
[----:B------:R-:W-:Y:S02]  /*1ac0*/  PLOP3.LUT P5, PT, PT, PT, UP1, 0x80, 0x8 ;  /* 0x000000000008781c */ /* 0x000fe40003faf018 */
[----:B0-----:R-:W-:-:S02]  /*1ad0*/  LEA R28, P0, R17, R88, 0x1 ;  /* 0x00000058111c7211 */ /* 0x001fc400078008ff */
[----:B------:R-:W-:Y:S01]  /*1ae0*/  ISETP.LT.AND P4, PT, R31, UR12, P4 ;  /* 0x0000000c1f007c0c */ /* 0x000fe2000a781270 */
[----:B------:R-:W-:Y:S01]  /*1af0*/  IMAD R31, R16, 0x2, R17 ;  /* 0x00000002101f7824 */ /* 0x000fe200078e0211 */
[----:B------:R-:W-:Y:S01]  /*1b00*/  ISETP.LT.AND P5, PT, R30, UR12, P5 ;  /* 0x0000000c1e007c0c */ /* 0x000fe2000afa1270 */
[----:B------:R-:W0:Y:S01]  /*1b10*/  MUFU.RCP R12, R12 ;  /* 0x0000000c000c7308 */ /* 0x000e220000001000 */
[----:B------:R-:W-:Y:S02]  /*1b20*/  PRMT R30, RZ, 0x7610, R30 ;  /* 0x00007610ff1e7816 */ /* 0x000fe4000000001e */
[----:B------:R-:W-:Y:S01]  /*1b30*/  LEA.HI.X.SX32 R29, R17, R14, 0x1, P0 ;  /* 0x0000000e111d7211 */ /* 0x000fe200000f0eff */
[----:B------:R-:W-:-:S04]  /*1b40*/  IMAD R17, R16, 0x2, R31 ;  /* 0x0000000210117824 */ /* 0x000fc800078e021f */
[----:B------:R0:W2:Y:S01]  /*1b50*/  @P1 LDG.E.U16 R30, desc[UR24][R28.64] ;  /* 0x000000181c1e1981 */ /* 0x0000a2000c1e1500 */
[C---:B-1----:R-:W-:Y:S02]  /*1b60*/  LEA R32, P1, R17.reuse, R88, 0x1 ;  /* 0x0000005811207211 */ /* 0x042fe400078208ff */
[----:B------:R-:W-:Y:S02]  /*1b70*/  PRMT R103, RZ, 0x7610, R103 ;  /* 0x00007610ff677816 */ /* 0x000fe40000000067 */
[----:B------:R-:W-:Y:S01]  /*1b80*/  LEA.HI.X.SX32 R33, R17, R14, 0x1, P1 ;  /* 0x0000000e11217211 */ /* 0x000fe200008f0eff */
[----:B------:R-:W-:Y:S01]  /*1b90*/  IMAD R17, R16, 0x2, R17 ;  /* 0x0000000210117824 */ /* 0x000fe200078e0211 */
[----:B------:R-:W-:-:S03]  /*1ba0*/  LEA R36, P0, R31, R88, 0x1 ;  /* 0x000000581f247211 */ /* 0x000fc600078008ff */
[----:B------:R1:W2:Y:S01]  /*1bb0*/  @P3 LDG.E.U16 R103, desc[UR24][R32.64] ;  /* 0x0000001820673981 */ /* 0x0002a2000c1e1500 */
[----:B0-----:R-:W-:Y:S01]  /*1bc0*/  LEA R28, P3, R17, R88, 0x1 ;  /* 0x00000058111c7211 */ /* 0x001fe200078608ff */
[----:B------:R-:W-:Y:S01]  /*1bd0*/  VIADD R12, R12, 0xffffffe ;  /* 0x0ffffffe0c0c7836 */ /* 0x000fe20000000000 */
[----:B------:R-:W-:Y:S02]  /*1be0*/  PRMT R101, RZ, 0x7610, R101 ;  /* 0x00007610ff657816 */ /* 0x000fe40000000065 */
[-C--:B------:R-:W-:Y:S02]  /*1bf0*/  LEA.HI.X.SX32 R37, R31, R14.reuse, 0x1, P0 ;  /* 0x0000000e1f257211 */ /* 0x080fe400000f0eff */
[----:B------:R-:W-:Y:S02]  /*1c00*/  LOP3.LUT R34, R3, 0x50, RZ, 0xfc, !PT ;  /* 0x0000005003227812 */ /* 0x000fe400078efcff */
[----:B------:R-:W-:Y:S02]  /*1c10*/  PLOP3.LUT P0, PT, PT, PT, UP1, 0x80, 0x8 ;  /* 0x000000000008781c */ /* 0x000fe40003f0f018 */
[----:B------:R-:W-:Y:S01]  /*1c20*/  PRMT R105, RZ, 0x7610, R105 ;  /* 0x00007610ff697816 */ /* 0x000fe20000000069 */
[----:B------:R0:W0:Y:S01]  /*1c30*/  F2I.FTZ.U32.TRUNC.NTZ R39, R12 ;  /* 0x0000000c00277305 */ /* 0x000022000021f000 */
[----:B------:R-:W-:Y:S01]  /*1c40*/  LEA.HI.X.SX32 R29, R17, R14, 0x1, P3 ;  /* 0x0000000e111d7211 */ /* 0x000fe200018f0eff */
[----:B------:R-:W-:Y:S01]  /*1c50*/  IMAD R17, R16, 0x2, R17 ;  /* 0x0000000210117824 */ /* 0x000fe200078e0211 */
[----:B------:R-:W-:Y:S01]  /*1c60*/  ISETP.LT.AND P0, PT, R34, UR12, P0 ;  /* 0x0000000c22007c0c */ /* 0x000fe20008701270 */
[----:B------:R-:W2:Y:S01]  /*1c70*/  @P2 LDG.E.U16 R101, desc[UR24][R36.64] ;  /* 0x0000001824652981 */ /* 0x000ea2000c1e1500 */
[----:B------:R-:W-:-:S02]  /*1c80*/  LOP3.LUT R34, R3, 0x54, RZ, 0xfc, !PT ;  /* 0x0000005403227812 */ /* 0x000fc400078efcff */
[----:B------:R-:W-:Y:S01]  /*1c90*/  PLOP3.LUT P2, PT, PT, PT, UP1, 0x80, 0x8 ;  /* 0x000000000008781c */ /* 0x000fe20003f4f018 */
[----:B------:R0:W2:Y:S01]  /*1ca0*/  @P5 LDG.E.U16 R105, desc[UR24][R28.64] ;  /* 0x000000181c695981 */ /* 0x0000a2000c1e1500 */
[----:B------:R-:W-:Y:S02]  /*1cb0*/  LOP3.LUT R31, R3, 0x52, RZ, 0xfc, !PT ;  /* 0x00000052031f7812 */ /* 0x000fe400078efcff */
[----:B------:R-:W-:Y:S02]  /*1cc0*/  PLOP3.LUT P1, PT, PT, PT, UP1, 0x80, 0x8 ;  /* 0x000000000008781c */ /* 0x000fe40003f2f018 */
[----:B-1----:R-:W-:Y:S02]  /*1cd0*/  LEA R32, P5, R17, R88, 0x1 ;  /* 0x0000005811207211 */ /* 0x002fe400078a08ff */
[----:B------:R-:W-:Y:S02]  /*1ce0*/  ISETP.LT.AND P2, PT, R34, UR12, P2 ;  /* 0x0000000c22007c0c */ /* 0x000fe40009741270 */
[----:B------:R-:W-:-:S02]  /*1cf0*/  LOP3.LUT R34, R3, 0x56, RZ, 0xfc, !PT ;  /* 0x0000005603227812 */ /* 0x000fc400078efcff */
[----:B------:R-:W-:Y:S02]  /*1d00*/  PLOP3.LUT P3, PT, PT, PT, UP1, 0x80, 0x8 ;  /* 0x000000000008781c */ /* 0x000fe40003f6f018 */
[----:B------:R-:W-:Y:S02]  /*1d10*/  ISETP.LT.AND P1, PT, R31, UR12, P1 ;  /* 0x0000000c1f007c0c */ /* 0x000fe40008f21270 */
[----:B------:R-:W-:Y:S01]  /*1d20*/  LEA.HI.X.SX32 R33, R17, R14, 0x1, P5 ;  /* 0x0000000e11217211 */ /* 0x000fe200028f0eff */
[----:B0-----:R-:W-:Y:S01]  /*1d30*/  IMAD.SHL.U32 R12, R40, 0x10, RZ ;  /* 0x00000010280c7824 */ /* 0x001fe200078e00ff */
[----:B------:R-:W-:Y:S02]  /*1d40*/  LOP3.LUT R31, R3, 0x58, RZ, 0xfc, !PT ;  /* 0x00000058031f7812 */ /* 0x000fe400078efcff */
[----:B------:R-:W-:Y:S02]  /*1d50*/  PLOP3.LUT P5, PT, PT, PT, UP1, 0x80, 0x8 ;  /* 0x000000000008781c */ /* 0x000fe40003faf018 */
[----:B------:R-:W-:-:S02]  /*1d60*/  ISETP.LT.AND P3, PT, R34, UR12, P3 ;  /* 0x0000000c22007c0c */ /* 0x000fc40009f61270 */
[----:B------:R-:W-:Y:S01]  /*1d70*/  PRMT R34, RZ, 0x7610, R34 ;  /* 0x00007610ff227816 */ /* 0x000fe20000000022 */
[----:B------:R-:W-:Y:S01]  /*1d80*/  IMAD.MOV R29, RZ, RZ, -R39 ;  /* 0x000000ffff1d7224 */ /* 0x000fe200078e0a27 */
[----:B------:R-:W-:Y:S01]  /*1d90*/  ISETP.LT.AND P5, PT, R31, UR12, P5 ;  /* 0x0000000c1f007c0c */ /* 0x000fe2000afa1270 */
[----:B------:R-:W-:Y:S01]  /*1da0*/  IMAD R31, R16, 0x4, R17 ;  /* 0x00000004101f7824 */ /* 0x000fe200078e0211 */
[----:B------:R-:W-:Y:S01]  /*1db0*/  LOP3.LUT R67, R12, 0x30, RZ, 0xc0, !PT ;  /* 0x000000300c437812 */ /* 0x000fe200078ec0ff */
[----:B------:R-:W-:Y:S01]  /*1dc0*/  IMAD.SHL.U32 R12, R38, 0x40, RZ ;  /* 0x00000040260c7824 */ /* 0x000fe200078e00ff */
[----:B------:R0:W2:Y:S01]  /*1dd0*/  @P4 LDG.E.U16 R34, desc[UR24][R32.64] ;  /* 0x0000001820224981 */ /* 0x0000a2000c1e1500 */
[----:B------:R-:W-:Y:S01]  /*1de0*/  IMAD R29, R29, R18, RZ ;  /* 0x000000121d1d7224 */ /* 0x000fe200078e02ff */
[----:B------:R-:W-:Y:S01]  /*1df0*/  LEA R28, P4, R31, R88, 0x1 ;  /* 0x000000581f1c7211 */ /* 0x000fe200078808ff */
[----:B------:R-:W-:Y:S01]  /*1e00*/  IMAD.MOV.U32 R38, RZ, RZ, RZ ;  /* 0x000000ffff267224 */ /* 0x000fe200078e00ff */
[----:B------:R-:W-:-:S02]  /*1e10*/  LOP3.LUT R62, R12, 0x2, R67, 0xfe, !PT ;  /* 0x000000020c3e7812 */ /* 0x000fc400078efe43 */
[----:B------:R-:W-:Y:S01]  /*1e20*/  PRMT R107, RZ, 0x7610, R107 ;  /* 0x00007610ff6b7816 */ /* 0x000fe2000000006b */
[----:B------:R-:W-:Y:S01]  /*1e30*/  IMAD.HI.U32 R56, R39, R29, R38 ;  /* 0x0000001d27387227 */ /* 0x000fe200078e0026 */
[----:B------:R-:W-:Y:S02]  /*1e40*/  LOP3.LUT R17, R12, R67, RZ, 0xfc, !PT ;  /* 0x000000430c117212 */ /* 0x000fe400078efcff */
[----:B------:R-:W-:Y:S01]  /*1e50*/  LEA.HI.X.SX32 R29, R31, R14, 0x1, P4 ;  /* 0x0000000e1f1d7211 */ /* 0x000fe200020f0eff */
[----:B------:R-:W-:Y:S01]  /*1e60*/  IMAD R31, R16, 0x2, R31 ;  /* 0x00000002101f7824 */ /* 0x000fe200078e021f */
[----:B------:R-:W-:Y:S02]  /*1e70*/  IABS R73, R62 ;  /* 0x0000003e00497213 */ /* 0x000fe40000000000 */
[----:B------:R-:W-:Y:S01]  /*1e80*/  IABS R69, R17 ;  /* 0x0000001100457213 */ /* 0x000fe20000000000 */
[----:B------:R1:W2:Y:S01]  /*1e90*/  @P0 LDG.E.U16 R107, desc[UR24][R28.64] ;  /* 0x000000181c6b0981 */ /* 0x0002a2000c1e1500 */
[----:B0-----:R-:W-:-:S02]  /*1ea0*/  LEA R32, P0, R31, R88, 0x1 ;  /* 0x000000581f207211 */ /* 0x001fc400078008ff */
[--C-:B------:R-:W-:Y:S02]  /*1eb0*/  LOP3.LUT R64, R12, 0x4, R67.reuse, 0xfe, !PT ;  /* 0x000000040c407812 */ /* 0x100fe400078efe43 */
[----:B------:R-:W-:Y:S01]  /*1ec0*/  ISETP.GE.AND P4, PT, R17, RZ, PT ;  /* 0x000000ff1100720c */ /* 0x000fe20003f86270 */
[----:B------:R-:W-:Y:S01]  /*1ed0*/  IMAD.HI.U32 R17, R56, R69, RZ ;  /* 0x0000004538117227 */ /* 0x000fe200078e00ff */
[----:B------:R-:W-:-:S03]  /*1ee0*/  LOP3.LUT R36, R12, 0x1, R67, 0xfe, !PT ;  /* 0x000000010c247812 */ /* 0x000fc600078efe43 */
[----:B-1----:R-:W-:Y:S01]  /*1ef0*/  IMAD.HI.U32 R28, R56, R73, RZ ;  /* 0x00000049381c7227 */ /* 0x002fe200078e00ff */
[----:B------:R-:W-:Y:S02]  /*1f00*/  PRMT R109, RZ, 0x7610, R109 ;  /* 0x00007610ff6d7816 */ /* 0x000fe4000000006d */
[----:B------:R-:W-:Y:S01]  /*1f10*/  LEA.HI.X.SX32 R33, R31, R14, 0x1, P0 ;  /* 0x0000000e1f217211 */ /* 0x000fe200000f0eff */
[----:B------:R-:W-:Y:S01]  /*1f20*/  IMAD.MOV R28, RZ, RZ, -R28 ;  /* 0x000000ffff1c7224 */ /* 0x000fe200078e0a1c */
[----:B------:R-:W-:Y:S01]  /*1f30*/  IABS R77, R64 ;  /* 0x00000040004d7213 */ /* 0x000fe20000000000 */
[----:B------:R-:W-:Y:S01]  /*1f40*/  IMAD R37, R16, 0x2, R31 ;  /* 0x0000000210257824 */ /* 0x000fe200078e021f */
[----:B------:R-:W-:Y:S01]  /*1f50*/  IABS R71, R36 ;  /* 0x0000002400477213 */ /* 0x000fe20000000000 */
[----:B------:R-:W-:Y:S01]  /*1f60*/  IMAD.MOV R17, RZ, RZ, -R17 ;  /* 0x000000ffff117224 */ /* 0x000fe200078e0a11 */
[----:B------:R0:W2:Y:S01]  /*1f70*/  @P1 LDG.E.U16 R109, desc[UR24][R32.64] ;  /* 0x00000018206d1981 */ /* 0x0000a2000c1e1500 */
[----:B------:R-:W-:Y:S01]  /*1f80*/  IMAD R73, R18, R28, R73 ;  /* 0x0000001c12497224 */ /* 0x000fe200078e0249 */
[----:B------:R-:W-:Y:S01]  /*1f90*/  LEA R28, P1, R37, R88, 0x1 ;  /* 0x00000058251c7211 */ /* 0x000fe200078208ff */
[----:B------:R-:W-:Y:S01]  /*1fa0*/  IMAD.HI.U32 R29, R56, R77, RZ ;  /* 0x0000004d381d7227 */ /* 0x000fe200078e00ff */
[----:B------:R-:W-:-:S02]  /*1fb0*/  ISETP.GE.AND P0, PT, R36, RZ, PT ;  /* 0x000000ff2400720c */ /* 0x000fc40003f06270 */
[----:B------:R-:W-:Y:S01]  /*1fc0*/  LOP3.LUT R58, R12, 0x3, R67, 0xfe, !PT ;  /* 0x000000030c3a7812 */ /* 0x000fe200078efe43 */
[----:B------:R-:W-:Y:S01]  /*1fd0*/  IMAD R69, R18, R17, R69 ;  /* 0x0000001112457224 */ /* 0x000fe200078e0245 */
[----:B------:R-:W-:Y:S01]  /*1fe0*/  PRMT R44, RZ, 0x7610, R44 ;  /* 0x00007610ff2c7816 */ /* 0x000fe2000000002c */
[----:B------:R-:W-:Y:S01]  /*1ff0*/  IMAD.HI.U32 R17, R56, R71, RZ ;  /* 0x0000004738117227 */ /* 0x000fe200078e00ff */
[----:B------:R-:W-:-:S03]  /*2000*/  IABS R75, R58 ;  /* 0x0000003a004b7213 */ /* 0x000fc60000000000 */
[----:B------:R-:W-:Y:S01]  /*2010*/  IMAD.MOV R36, RZ, RZ, -R29 ;  /* 0x000000ffff247224 */ /* 0x000fe200078e0a1d */
[----:B------:R-:W-:Y:S01]  /*2020*/  LEA.HI.X.SX32 R29, R37, R14, 0x1, P1 ;  /* 0x0000000e251d7211 */ /* 0x000fe200008f0eff */
[----:B------:R-:W-:Y:S02]  /*2030*/  IMAD R37, R16, 0x2, R37 ;  /* 0x0000000210257824 */ /* 0x000fe400078e0225 */
[----:B------:R-:W-:Y:S02]  /*2040*/  IMAD.MOV R17, RZ, RZ, -R17 ;  /* 0x000000ffff117224 */ /* 0x000fe400078e0a11 */
[----:B------:R1:W2:Y:S01]  /*2050*/  @P2 LDG.E.U16 R44, desc[UR24][R28.64] ;  /* 0x000000181c2c2981 */ /* 0x0002a2000c1e1500 */
[----:B0-----:R-:W-:Y:S01]  /*2060*/  LEA R32, P2, R37, R88, 0x1 ;  /* 0x0000005825207211 */ /* 0x001fe200078408ff */
[----:B------:R-:W-:Y:S01]  /*2070*/  IMAD R71, R18, R17, R71 ;  /* 0x0000001112477224 */ /* 0x000fe200078e0247 */
[----:B------:R-:W-:Y:S01]  /*2080*/  LOP3.LUT R60, R12, 0x6, R67, 0xfe, !PT ;  /* 0x000000060c3c7812 */ /* 0x000fe200078efe43 */
[----:B------:R-:W-:-:S02]  /*2090*/  IMAD R39, R16, 0x2, R37 ;  /* 0x0000000210277824 */ /* 0x000fc400078e0225 */
[----:B------:R-:W-:Y:S01]  /*20a0*/  IMAD.HI.U32 R17, R56, R75, RZ ;  /* 0x0000004b38117227 */ /* 0x000fe200078e00ff */
[----:B------:R-:W-:Y:S02]  /*20b0*/  LOP3.LUT R66, R12, 0x5, R67, 0xfe, !PT ;  /* 0x000000050c427812 */ /* 0x000fe400078efe43 */
[----:B------:R-:W-:Y:S01]  /*20c0*/  LEA.HI.X.SX32 R33, R37, R14, 0x1, P2 ;  /* 0x0000000e25217211 */ /* 0x000fe200010f0eff */
[----:B------:R-:W-:Y:S01]  /*20d0*/  IMAD.MOV R17, RZ, RZ, -R17 ;  /* 0x000000ffff117224 */ /* 0x000fe200078e0a11 */
[----:B------:R-:W-:Y:S01]  /*20e0*/  IABS R125, R60 ;  /* 0x0000003c007d7213 */ /* 0x000fe20000000000 */
[----:B------:R-:W-:Y:S01]  /*20f0*/  IMAD R41, R16, 0x2, R39 ;  /* 0x0000000210297824 */ /* 0x000fe200078e0227 */
[C---:B-1----:R-:W-:Y:S02]  /*2100*/  LEA R28, P2, R39.reuse, R88, 0x1 ;  /* 0x00000058271c7211 */ /* 0x042fe400078408ff */
[----:B------:R-:W-:Y:S01]  /*2110*/  IABS R123, R66 ;  /* 0x00000042007b7213 */ /* 0x000fe20000000000 */
[C---:B------:R-:W-:Y:S01]  /*2120*/  IMAD R75, R18.reuse, R17, R75 ;  /* 0x00000011124b7224 */ /* 0x040fe200078e024b */
[----:B------:R-:W-:Y:S01]  /*2130*/  LEA.HI.X.SX32 R29, R39, R14, 0x1, P2 ;  /* 0x0000000e271d7211 */ /* 0x000fe200010f0eff */
[----:B------:R-:W-:Y:S01]  /*2140*/  IMAD R77, R18, R36, R77 ;  /* 0x00000024124d7224 */ /* 0x000fe200078e024d */
[----:B------:R-:W-:Y:S01]  /*2150*/  LEA R36, P2, R41, R88, 0x1 ;  /* 0x0000005829247211 */ /* 0x000fe200078408ff */
[----:B------:R-:W-:-:S04]  /*2160*/  IMAD.HI.U32 R17, R56, R125, RZ ;  /* 0x0000007d38117227 */ /* 0x000fc800078e00ff */
[----:B------:R-:W-:Y:S01]  /*2170*/  IMAD.HI.U32 R31, R56, R123, RZ ;  /* 0x0000007b381f7227 */ /* 0x000fe200078e00ff */
[----:B------:R-:W-:-:S03]  /*2180*/  LEA.HI.X.SX32 R37, R41, R14, 0x1, P2 ;  /* 0x0000000e29257211 */ /* 0x000fc600010f0eff */
[----:B------:R-:W-:Y:S02]  /*2190*/  IMAD.MOV R17, RZ, RZ, -R17 ;  /* 0x000000ffff117224 */ /* 0x000fe400078e0a11 */
[----:B------:R-:W-:Y:S02]  /*21a0*/  IMAD R41, R16, 0x2, R41 ;  /* 0x0000000210297824 */ /* 0x000fe400078e0229 */
[----:B------:R-:W-:Y:S01]  /*21b0*/  IMAD.MOV R31, RZ, RZ, -R31 ;  /* 0x000000ffff1f7224 */ /* 0x000fe200078e0a1f */
[----:B------:R-:W-:Y:S01]  /*21c0*/  PRMT R115, RZ, 0x7610, R115 ;  /* 0x00007610ff737816 */ /* 0x000fe20000000073 */
[----:B------:R-:W-:Y:S02]  /*21d0*/  IMAD R125, R18, R17, R125 ;  /* 0x00000011127d7224 */ /* 0x000fe400078e027d */
[----:B------:R-:W-:Y:S01]  /*21e0*/  IMAD R17, R16, 0x4, R41 ;  /* 0x0000000410117824 */ /* 0x000fe200078e0229 */
[----:B------:R-:W-:Y:S01]  /*21f0*/  PLOP3.LUT P1, PT, PT, PT, UP1, 0x80, 0x8 ;  /* 0x000000000008781c */ /* 0x000fe20003f2f018 */
[----:B------:R-:W-:Y:S01]  /*2200*/  IMAD R123, R18, R31, R123 ;  /* 0x0000001f127b7224 */ /* 0x000fe200078e027b */
[----:B------:R-:W-:Y:S01]  /*2210*/  LOP3.LUT R31, R3, 0x5a, RZ, 0xfc, !PT ;  /* 0x0000005a031f7812 */ /* 0x000fe200078efcff */
[C---:B------:R-:W-:Y:S01]  /*2220*/  IMAD R39, R16.reuse, 0x2, R17 ;  /* 0x0000000210277824 */ /* 0x040fe200078e0211 */
[----:B------:R0:W2:Y:S02]  /*2230*/  @P5 LDG.E.U16 R115, desc[UR24][R28.64] ;  /* 0x000000181c735981 */ /* 0x0000a4000c1e1500 */
[----:B------:R-:W-:Y:S01]  /*2240*/  ISETP.LT.AND P1, PT, R31, UR12, P1 ;  /* 0x0000000c1f007c0c */ /* 0x000fe20008f21270 */
[----:B------:R-:W-:Y:S01]  /*2250*/  IMAD R43, R16, 0x2, R39 ;  /* 0x00000002102b7824 */ /* 0x000fe200078e0227 */
[----:B------:R-:W-:-:S02]  /*2260*/  PRMT R117, RZ, 0x7610, R117 ;  /* 0x00007610ff757816 */ /* 0x000fc40000000075 */
[----:B0-----:R-:W-:-:S04]  /*2270*/  LEA R28, P5, R41, R88, 0x1 ;  /* 0x00000058291c7211 */ /* 0x001fc800078a08ff */
[----:B------:R-:W-:Y:S01]  /*2280*/  LEA.HI.X.SX32 R29, R41, R14, 0x1, P5 ;  /* 0x0000000e291d7211 */ /* 0x000fe200028f0eff */
[----:B------:R-:W-:Y:S01]  /*2290*/  IMAD R41, R16, 0x2, R43 ;  /* 0x0000000210297824 */ /* 0x000fe200078e022b */
[----:B------:R-:W-:-:S03]  /*22a0*/  LOP3.LUT R45, R3, 0x5c, RZ, 0xfc, !PT ;  /* 0x0000005c032d7812 */ /* 0x000fc600078efcff */
[----:B------:R-:W2:Y:S01]  /*22b0*/  @P1 LDG.E.U16 R117, desc[UR24][R36.64] ;  /* 0x0000001824751981 */ /* 0x000ea2000c1e1500 */
[----:B------:R-:W-:Y:S01]  /*22c0*/  PLOP3.LUT P2, PT, PT, PT, UP1, 0x80, 0x8 ;  /* 0x000000000008781c */ /* 0x000fe20003f4f018 */
[C---:B------:R-:W-:Y:S01]  /*22d0*/  IMAD R51, R16.reuse, 0x2, R41 ;  /* 0x0000000210337824 */ /* 0x040fe200078e0229 */
[----:B------:R-:W-:Y:S02]  /*22e0*/  PRMT R113, RZ, 0x7610, R113 ;  /* 0x00007610ff717816 */ /* 0x000fe40000000071 */
[----:B------:R-:W-:Y:S01]  /*22f0*/  ISETP.LT.AND P1, PT, R45, UR12, P2 ;  /* 0x0000000c2d007c0c */ /* 0x000fe20009721270 */
[----:B------:R-:W-:-:S03]  /*2300*/  IMAD R53, R16, 0x2, R51 ;  /* 0x0000000210357824 */ /* 0x000fc600078e0233 */
[----:B------:R0:W2:Y:S01]  /*2310*/  @P3 LDG.E.U16 R113, desc[UR24][R32.64] ;  /* 0x0000001820713981 */ /* 0x0000a2000c1e1500 */
[C---:B------:R-:W-:Y:S01]  /*2320*/  IMAD R133, R16.reuse, 0x2, R53 ;  /* 0x0000000210857824 */ /* 0x040fe200078e0235 */
[----:B------:R-:W-:Y:S02]  /*2330*/  PRMT R78, RZ, 0x7610, R78 ;  /* 0x00007610ff4e7816 */ /* 0x000fe4000000004e */
[----:B------:R-:W-:Y:S01]  /*2340*/  LOP3.LUT R85, R3, 0x62, RZ, 0xfc, !PT ;  /* 0x0000006203557812 */ /* 0x000fe200078efcff */
[C---:B------:R-:W-:Y:S01]  /*2350*/  IMAD R135, R16.reuse, 0x4, R133 ;  /* 0x0000000410877824 */ /* 0x040fe200078e0285 */
[----:B------:R-:W-:Y:S02]  /*2360*/  PLOP3.LUT P3, PT, PT, PT, UP1, 0x80, 0x8 ;  /* 0x000000000008781c */ /* 0x000fe40003f6f018 */
[----:B0-----:R-:W-:Y:S01]  /*2370*/  LEA R32, P5, R17, R88, 0x1 ;  /* 0x0000005811207211 */ /* 0x001fe200078a08ff */
[----:B------:R-:W-:Y:S01]  /*2380*/  IMAD R137, R16, 0x2, R135 ;  /* 0x0000000210897824 */ /* 0x000fe200078e0287 */
[----:B------:R-:W-:Y:S01]  /*2390*/  ISETP.LT.AND P3, PT, R85, UR12, P3 ;  /* 0x0000000c55007c0c */ /* 0x000fe20009f61270 */
[----:B------:R0:W2:Y:S01]  /*23a0*/  @P1 LDG.E.U16 R78, desc[UR24][R28.64] ;  /* 0x000000181c4e1981 */ /* 0x0000a2000c1e1500 */
[----:B------:R-:W-:-:S02]  /*23b0*/  LEA.HI.X.SX32 R33, R17, R14, 0x1, P5 ;  /* 0x0000000e11217211 */ /* 0x000fc400028f0eff */
[----:B------:R-:W-:Y:S02]  /*23c0*/  LEA.HI R17, R0, 0xe, RZ, 0x1a ;  /* 0x0000000e00117811 */ /* 0x000fe400078fd0ff */
[----:B------:R-:W-:-:S03]  /*23d0*/  LEA R36, P1, R39, R88, 0x1 ;  /* 0x0000005827247211 */ /* 0x000fc600078208ff */
[----:B------:R-:W-:Y:S01]  /*23e0*/  IMAD R89, R17, UR14, RZ ;  /* 0x0000000e11597c24 */ /* 0x000fe2000f8e02ff */
[----:B0-----:R-:W-:Y:S01]  /*23f0*/  LEA.HI R29, R0, 0x2e, RZ, 0x1a ;  /* 0x0000002e001d7811 */ /* 0x001fe200078fd0ff */
[C---:B------:R-:W-:Y:S01]  /*2400*/  IMAD R17, R16.reuse, 0x2, R137 ;  /* 0x0000000210117824 */ /* 0x040fe200078e0289 */
[----:B------:R-:W-:Y:S02]  /*2410*/  LOP3.LUT R87, R3, 0x60, RZ, 0xfc, !PT ;  /* 0x0000006003577812 */ /* 0x000fe400078efcff */
[----:B------:R-:W-:Y:S01]  /*2420*/  PLOP3.LUT P2, PT, PT, PT, UP1, 0x80, 0x8 ;  /* 0x000000000008781c */ /* 0x000fe20003f4f018 */
[----:B------:R-:W-:Y:S01]  /*2430*/  IMAD R111, R29, UR14, RZ ;  /* 0x0000000e1d6f7c24 */ /* 0x000fe2000f8e02ff */
[----:B------:R-:W-:Y:S01]  /*2440*/  PRMT R121, RZ, 0x7610, R121 ;  /* 0x00007610ff797816 */ /* 0x000fe20000000079 */
[----:B------:R-:W-:Y:S01]  /*2450*/  IMAD R29, R16, 0x2, R17 ;  /* 0x00000002101d7824 */ /* 0x000fe200078e0211 */
[----:B------:R-:W-:Y:S02]  /*2460*/  LEA.HI.X.SX32 R37, R39, R14, 0x1, P1 ;  /* 0x0000000e27257211 */ /* 0x000fe400008f0eff */
[----:B------:R-:W-:-:S02]  /*2470*/  ISETP.LT.AND P2, PT, R87, UR12, P2 ;  /* 0x0000000c57007c0c */ /* 0x000fc40009741270 */
[-C--:B------:R-:W-:Y:S01]  /*2480*/  LEA R50, P5, R51, R88.reuse, 0x1 ;  /* 0x0000005833327211 */ /* 0x080fe200078a08ff */
[----:B------:R0:W2:Y:S01]  /*2490*/  @P3 LDG.E.U16 R121, desc[UR24][R36.64] ;  /* 0x0000001824793981 */ /* 0x0000a2000c1e1500 */
[C---:B------:R-:W-:Y:S01]  /*24a0*/  IMAD R139, R16.reuse, 0x2, R29 ;  /* 0x00000002108b7824 */ /* 0x040fe200078e021d */
[-C--:B------:R-:W-:Y:S02]  /*24b0*/  LEA R46, P3, R43, R88.reuse, 0x1 ;  /* 0x000000582b2e7211 */ /* 0x080fe400078608ff */
[----:B------:R-:W-:Y:S02]  /*24c0*/  LEA R48, P1, R41, R88, 0x1 ;  /* 0x0000005829307211 */ /* 0x000fe400078208ff */
[----:B------:R-:W-:Y:S01]  /*24d0*/  LEA.HI.X.SX32 R51, R51, R14, 0x1, P5 ;  /* 0x0000000e33337211 */ /* 0x000fe200028f0eff */
[----:B------:R-:W-:Y:S01]  /*24e0*/  IMAD R141, R16, 0x2, R139 ;  /* 0x00000002108d7824 */ /* 0x000fe200078e028b */
[----:B------:R-:W-:Y:S02]  /*24f0*/  PRMT R119, RZ, 0x7610, R119 ;  /* 0x00007610ff777816 */ /* 0x000fe40000000077 */
[----:B0-----:R-:W-:-:S02]  /*2500*/  LEA R36, P5, R135, R88, 0x1 ;  /* 0x0000005887247211 */ /* 0x001fc400078a08ff */
[-C--:B------:R-:W-:Y:S02]  /*2510*/  LEA.HI.X.SX32 R47, R43, R14.reuse, 0x1, P3 ;  /* 0x0000000e2b2f7211 */ /* 0x080fe400018f0eff */
[C---:B------:R-:W-:Y:S02]  /*2520*/  LEA.HI R38, R0.reuse, 0x3e, RZ, 0x1a ;  /* 0x0000003e00267811 */ /* 0x040fe400078fd0ff */
[----:B------:R-:W-:Y:S02]  /*2530*/  LEA.HI R40, R0, 0x5e, RZ, 0x1a ;  /* 0x0000005e00287811 */ /* 0x000fe400078fd0ff */
[----:B------:R-:W-:Y:S01]  /*2540*/  LEA.HI.X.SX32 R49, R41, R14, 0x1, P1 ;  /* 0x0000000e29317211 */ /* 0x000fe200008f0eff */
[----:B------:R-:W-:Y:S01]  /*2550*/  IMAD R143, R16, 0x2, R141 ;  /* 0x00000002108f7824 */ /* 0x000fe200078e028d */
[-C--:B------:R-:W-:Y:S01]  /*2560*/  LEA R54, P3, R53, R88.reuse, 0x1 ;  /* 0x0000005835367211 */ /* 0x080fe200078608ff */
[----:B------:R0:W2:Y:S01]  /*2570*/  @P2 LDG.E.U16 R119, desc[UR24][R32.64] ;  /* 0x0000001820772981 */ /* 0x0000a2000c1e1500 */
[----:B------:R-:W-:-:S02]  /*2580*/  LEA R52, P1, R133, R88, 0x1 ;  /* 0x0000005885347211 */ /* 0x000fc400078208ff */
[----:B------:R-:W-:Y:S02]  /*2590*/  LEA.HI.X.SX32 R37, R135, R14, 0x1, P5 ;  /* 0x0000000e87257211 */ /* 0x000fe400028f0eff */
[----:B------:R-:W-:Y:S01]  /*25a0*/  LEA R42, P5, R29, R88, 0x1 ;  /* 0x000000581d2a7211 */ /* 0x000fe200078a08ff */
[----:B------:R-:W-:Y:S01]  /*25b0*/  IMAD R127, R38, UR14, RZ ;  /* 0x0000000e267f7c24 */ /* 0x000fe2000f8e02ff */
[----:B------:R-:W-:Y:S01]  /*25c0*/  LEA.HI R39, R0, 0x4e, RZ, 0x1a ;  /* 0x0000004e00277811 */ /* 0x000fe200078fd0ff */
[----:B------:R-:W-:Y:S01]  /*25d0*/  IMAD R131, R40, UR14, RZ ;  /* 0x0000000e28837c24 */ /* 0x000fe2000f8e02ff */
[-C--:B------:R-:W-:Y:S02]  /*25e0*/  LEA.HI.X.SX32 R55, R53, R14.reuse, 0x1, P3 ;  /* 0x0000000e35377211 */ /* 0x080fe400018f0eff */
[----:B0-----:R-:W-:Y:S02]  /*25f0*/  LEA.HI R32, R0, 0x6e, RZ, 0x1a ;  /* 0x0000006e00207811 */ /* 0x001fe400078fd0ff */
[----:B------:R-:W-:-:S02]  /*2600*/  LEA.HI.X.SX32 R53, R133, R14, 0x1, P1 ;  /* 0x0000000e85357211 */ /* 0x000fc400008f0eff */
[-C--:B------:R-:W-:Y:S02]  /*2610*/  LEA R38, P3, R137, R88.reuse, 0x1 ;  /* 0x0000005889267211 */ /* 0x080fe400078608ff */
[----:B------:R-:W-:Y:S02]  /*2620*/  LEA R40, P1, R17, R88, 0x1 ;  /* 0x0000005811287211 */ /* 0x000fe400078208ff */
[----:B------:R-:W-:Y:S02]  /*2630*/  LEA.HI.X.SX32 R43, R29, R14, 0x1, P5 ;  /* 0x0000000e1d2b7211 */ /* 0x000fe400028f0eff */
[C---:B------:R-:W-:Y:S02]  /*2640*/  LEA.HI R28, R0.reuse, 0x1e, RZ, 0x1a ;  /* 0x0000001e001c7811 */ /* 0x040fe400078fd0ff */
[----:B------:R-:W-:Y:S01]  /*2650*/  LEA R16, P5, R143, R88, 0x1 ;  /* 0x000000588f107211 */ /* 0x000fe200078a08ff */
[----:B------:R-:W-:Y:S01]  /*2660*/  IMAD R129, R39, UR14, RZ ;  /* 0x0000000e27817c24 */ /* 0x000fe2000f8e02ff */
[----:B------:R-:W-:Y:S01]  /*2670*/  LEA.HI R33, R0, 0x7e, RZ, 0x1a ;  /* 0x0000007e00217811 */ /* 0x000fe200078fd0ff */
[----:B------:R-:W-:Y:S01]  /*2680*/  IMAD R151, R32, UR14, RZ ;  /* 0x0000000e20977c24 */ /* 0x000fe2000f8e02ff */
[----:B------:R-:W-:-:S02]  /*2690*/  LEA.HI.X.SX32 R39, R137, R14, 0x1, P3 ;  /* 0x0000000e89277211 */ /* 0x000fc400018f0eff */
[----:B------:R-:W-:Y:S01]  /*26a0*/  LEA.HI.X.SX32 R41, R17, R14, 0x1, P1 ;  /* 0x0000000e11297211 */ /* 0x000fe200008f0eff */
[----:B------:R-:W-:Y:S01]  /*26b0*/  IMAD R95, R28, UR14, RZ ;  /* 0x0000000e1c5f7c24 */ /* 0x000fe2000f8e02ff */
[----:B------:R-:W-:Y:S02]  /*26c0*/  LEA R32, P3, R139, R88, 0x1 ;  /* 0x000000588b207211 */ /* 0x000fe400078608ff */
[----:B------:R-:W-:Y:S02]  /*26d0*/  LEA.HI.X.SX32 R17, R143, R14, 0x1, P5 ;  /* 0x0000000e8f117211 */ /* 0x000fe400028f0eff */
[----:B------:R-:W-:Y:S01]  /*26e0*/  LEA R138, P5, R59, R88, 0x1 ;  /* 0x000000583b8a7211 */ /* 0x000fe200078a08ff */
[----:B------:R-:W-:Y:S01]  /*26f0*/  IMAD R153, R33, UR14, RZ ;  /* 0x0000000e21997c24 */ /* 0x000fe2000f8e02ff */
[-C--:B------:R-:W-:Y:S02]  /*2700*/  LEA.HI.X.SX32 R33, R139, R14.reuse, 0x1, P3 ;  /* 0x0000000e8b217211 */ /* 0x080fe400018f0eff */
[----:B------:R-:W-:-:S02]  /*2710*/  LEA.HI.X.SX32 R139, R59, R14, 0x1, P5 ;  /* 0x0000000e3b8b7211 */ /* 0x000fc400028f0eff */
[----:B------:R-:W-:-:S04]  /*2720*/  LEA R144, P5, R95, R88, 0x1 ;  /* 0x000000585f907211 */ /* 0x000fc800078a08ff */
[----:B------:R-:W-:Y:S02]  /*2730*/  LEA.HI.X.SX32 R145, R95, R14, 0x1, P5 ;  /* 0x0000000e5f917211 */ /* 0x000fe400028f0eff */
[----:B------:R-:W-:-:S04]  /*2740*/  LEA R128, P5, R129, R88, 0x1 ;  /* 0x0000005881807211 */ /* 0x000fc800078a08ff */
[----:B------:R-:W-:Y:S02]  /*2750*/  LEA.HI.X.SX32 R129, R129, R14, 0x1, P5 ;  /* 0x0000000e81817211 */ /* 0x000fe400028f0eff */
[-C--:B------:R-:W-:Y:S02]  /*2760*/  LEA R94, P5, R151, R88.reuse, 0x1 ;  /* 0x00000058975e7211 */ /* 0x080fe400078a08ff */
[----:B------:R-:W-:Y:S02]  /*2770*/  LEA R134, P3, R63, R88, 0x1 ;  /* 0x000000583f867211 */ /* 0x000fe400078608ff */
[----:B------:R-:W-:Y:S02]  /*2780*/  LEA.HI.X.SX32 R95, R151, R14, 0x1, P5 ;  /* 0x0000000e975f7211 */ /* 0x000fe400028f0eff */
[----:B------:R-:W-:Y:S02]  /*2790*/  ISETP.GT.U32.AND P5, PT, R18, R73, PT ;  /* 0x000000491200720c */ /* 0x000fe40003fa4070 */
[----:B------:R-:W-:-:S02]  /*27a0*/  LEA R28, P1, R141, R88, 0x1 ;  /* 0x000000588d1c7211 */ /* 0x000fc400078208ff */
[-C--:B------:R-:W-:Y:S02]  /*27b0*/  LEA.HI.X.SX32 R135, R63, R14.reuse, 0x1, P3 ;  /* 0x0000000e3f877211 */ /* 0x080fe400018f0eff */
[----:B------:R-:W-:Y:S02]  /*27c0*/  LEA.HI.X.SX32 R29, R141, R14, 0x1, P1 ;  /* 0x0000000e8d1d7211 */ /* 0x000fe400008f0eff */
[-C--:B------:R-:W-:Y:S02]  /*27d0*/  LEA R140, P3, R57, R88.reuse, 0x1 ;  /* 0x00000058398c7211 */ /* 0x080fe400078608ff */
[----:B------:R-:W-:Y:S02]  /*27e0*/  LEA R136, P1, R61, R88, 0x1 ;  /* 0x000000583d887211 */ /* 0x000fe400078208ff */
[----:B------:R-:W-:Y:S02]  /*27f0*/  ISETP.GT.U32.AND P2, PT, R18, R69, PT ;  /* 0x000000451200720c */ /* 0x000fe40003f44070 */
[----:B------:R-:W-:-:S02]  /*2800*/  LEA.HI.X.SX32 R141, R57, R14, 0x1, P3 ;  /* 0x0000000e398d7211 */ /* 0x000fc400018f0eff */
[----:B------:R-:W-:Y:S02]  /*2810*/  LEA.HI.X.SX32 R137, R61, R14, 0x1, P1 ;  /* 0x0000000e3d897211 */ /* 0x000fe400008f0eff */
[-C--:B------:R-:W-:Y:S01]  /*2820*/  LEA R146, P3, R111, R88.reuse, 0x1 ;  /* 0x000000586f927211 */ /* 0x080fe200078608ff */
[----:B------:R-:W-:Y:S01]  /*2830*/  @!P5 IMAD.IADD R73, R73, 0x1, -R18 ;  /* 0x000000014949d824 */ /* 0x000fe200078e0a12 */
[----:B------:R-:W-:Y:S02]  /*2840*/  LEA R142, P1, R89, R88, 0x1 ;  /* 0x00000058598e7211 */ /* 0x000fe400078208ff */
[----:B------:R-:W-:Y:S02]  /*2850*/  ISETP.GT.U32.AND P5, PT, R18, R123, PT ;  /* 0x0000007b1200720c */ /* 0x000fe40003fa4070 */
[-C--:B------:R-:W-:Y:S02]  /*2860*/  LEA.HI.X.SX32 R147, R111, R14.reuse, 0x1, P3 ;  /* 0x0000000e6f937211 */ /* 0x080fe400018f0eff */
[----:B------:R-:W-:-:S02]  /*2870*/  LEA.HI.X.SX32 R143, R89, R14, 0x1, P1 ;  /* 0x0000000e598f7211 */ /* 0x000fc400008f0eff */
[-C--:B------:R-:W-:Y:S02]  /*2880*/  LEA R110, P3, R131, R88.reuse, 0x1 ;  /* 0x00000058836e7211 */ /* 0x080fe400078608ff */
[----:B------:R-:W-:Y:S02]  /*2890*/  LEA R148, P1, R127, R88, 0x1 ;  /* 0x000000587f947211 */ /* 0x000fe400078208ff */
[----:B------:R-:W-:Y:S01]  /*28a0*/  LOP3.LUT R68, R12, 0x7, R67, 0xfe, !PT ;  /* 0x000000070c447812 */ /* 0x000fe200078efe43 */
[----:B------:R-:W-:Y:S01]  /*28b0*/  @!P2 IMAD.IADD R69, R69, 0x1, -R18 ;  /* 0x000000014545a824 */ /* 0x000fe200078e0a12 */
[-C--:B------:R-:W-:Y:S02]  /*28c0*/  LEA.HI.X.SX32 R111, R131, R14.reuse, 0x1, P3 ;  /* 0x0000000e836f7211 */ /* 0x080fe400018f0eff */
[----:B------:R-:W-:Y:S02]  /*28d0*/  LEA.HI.X.SX32 R149, R127, R14, 0x1, P1 ;  /* 0x0000000e7f957211 */ /* 0x000fe400008f0eff */
[----:B------:R-:W-:-:S02]  /*28e0*/  LEA R88, P3, R153, R88, 0x1 ;  /* 0x0000005899587211 */ /* 0x000fc400078608ff */
[----:B------:R-:W-:Y:S02]  /*28f0*/  ISETP.GT.U32.AND P1, PT, R18, R71, PT ;  /* 0x000000471200720c */ /* 0x000fe40003f24070 */
[----:B------:R-:W-:Y:S02]  /*2900*/  IABS R155, R68 ;  /* 0x00000044009b7213 */ /* 0x000fe40000000000 */
[----:B------:R-:W-:Y:S02]  /*2910*/  LOP3.LUT R70, R12, 0x8, R67, 0xfe, !PT ;  /* 0x000000080c467812 */ /* 0x000fe400078efe43 */
[----:B------:R-:W-:Y:S02]  /*2920*/  LEA.HI.X.SX32 R89, R153, R14, 0x1, P3 ;  /* 0x0000000e99597211 */ /* 0x000fe400018f0eff */
[C---:B------:R-:W-:Y:S01]  /*2930*/  ISETP.GT.U32.AND P2, PT, R18.reuse, R75, PT ;  /* 0x0000004b1200720c */ /* 0x040fe20003f44070 */
[----:B------:R-:W-:Y:S01]  /*2940*/  @!P5 IMAD.IADD R123, R123, 0x1, -R18 ;  /* 0x000000017b7bd824 */ /* 0x000fe200078e0a12 */
[----:B------:R-:W-:Y:S01]  /*2950*/  ISETP.GT.U32.AND P3, PT, R18, R69, PT ;  /* 0x000000451200720c */ /* 0x000fe20003f64070 */
[----:B------:R-:W-:Y:S01]  /*2960*/  IMAD.HI.U32 R57, R56, R155, RZ ;  /* 0x0000009b38397227 */ /* 0x000fe200078e00ff */
[----:B------:R-:W-:-:S02]  /*2970*/  IABS R63, R70 ;  /* 0x00000046003f7213 */ /* 0x000fc40000000000 */
[----:B------:R-:W-:Y:S01]  /*2980*/  ISETP.GT.U32.AND P5, PT, R18, R123, PT ;  /* 0x0000007b1200720c */ /* 0x000fe20003fa4070 */
[----:B------:R-:W-:Y:S02]  /*2990*/  IMAD.MOV R57, RZ, RZ, -R57 ;  /* 0x000000ffff397224 */ /* 0x000fe400078e0a39 */
[----:B------:R-:W-:Y:S01]  /*29a0*/  IMAD.HI.U32 R14, R56, R63, RZ ;  /* 0x0000003f380e7227 */ /* 0x000fe200078e00ff */
[----:B------:R-:W-:-:S03]  /*29b0*/  LOP3.LUT R72, R12, 0x9, R67, 0xfe, !PT ;  /* 0x000000090c487812 */ /* 0x000fc600078efe43 */
[----:B------:R-:W-:Y:S02]  /*29c0*/  @!P1 IMAD.IADD R71, R71, 0x1, -R18 ;  /* 0x0000000147479824 */ /* 0x000fe400078e0a12 */
[C---:B------:R-:W-:Y:S02]  /*29d0*/  IMAD R61, R18.reuse, R57, R155 ;  /* 0x00000039123d7224 */ /* 0x040fe400078e029b */
[----:B------:R-:W-:Y:S02]  /*29e0*/  IMAD.MOV R57, RZ, RZ, -R14 ;  /* 0x000000ffff397224 */ /* 0x000fe400078e0a0e */
[--C-:B------:R-:W-:Y:S01]  /*29f0*/  @!P2 IMAD.IADD R75, R75, 0x1, -R18.reuse ;  /* 0x000000014b4ba824 */ /* 0x100fe200078e0a12 */
[C---:B------:R-:W-:Y:S01]  /*2a00*/  ISETP.GT.U32.AND P2, PT, R18.reuse, R73, PT ;  /* 0x000000491200720c */ /* 0x040fe20003f44070 */
[----:B------:R-:W-:Y:S01]  /*2a10*/  @!P3 IMAD.IADD R69, R69, 0x1, -R18 ;  /* 0x000000014545b824 */ /* 0x000fe200078e0a12 */
[C---:B------:R-:W-:Y:S01]  /*2a20*/  ISETP.GT.U32.AND P3, PT, R18.reuse, R71, PT ;  /* 0x000000471200720c */ /* 0x040fe20003f64070 */
[C---:B------:R-:W-:Y:S01]  /*2a30*/  IMAD R63, R18.reuse, R57, R63 ;  /* 0x00000039123f7224 */ /* 0x040fe200078e023f */
[----:B------:R-:W-:-:S02]  /*2a40*/  ISETP.GT.U32.AND P1, PT, R18, R77, PT ;  /* 0x0000004d1200720c */ /* 0x000fc40003f24070 */
[----:B------:R-:W-:Y:S01]  /*2a50*/  IABS R127, R72 ;  /* 0x00000048007f7213 */ /* 0x000fe20000000000 */
[----:B------:R-:W-:Y:S01]  /*2a60*/  @!P5 IMAD.IADD R123, R123, 0x1, -R18 ;  /* 0x000000017b7bd824 */ /* 0x000fe200078e0a12 */
[----:B------:R-:W-:-:S03]  /*2a70*/  ISETP.GT.U32.AND P5, PT, R18, R63, PT ;  /* 0x0000003f1200720c */ /* 0x000fc60003fa4070 */
[----:B------:R-:W-:Y:S01]  /*2a80*/  IMAD.HI.U32 R14, R56, R127, RZ ;  /* 0x0000007f380e7227 */ /* 0x000fe200078e00ff */
[----:B------:R-:W-:-:S03]  /*2a90*/  LOP3.LUT R74, R12, 0xa, R67, 0xfe, !PT ;  /* 0x0000000a0c4a7812 */ /* 0x000fc600078efe43 */
[----:B------:R-:W-:Y:S02]  /*2aa0*/  IMAD.MOV R14, RZ, RZ, -R14 ;  /* 0x000000ffff0e7224 */ /* 0x000fe400078e0a0e */
[--C-:B------:R-:W-:Y:S01]  /*2ab0*/  @!P2 IMAD.IADD R73, R73, 0x1, -R18.reuse ;  /* 0x000000014949a824 */ /* 0x100fe200078e0a12 */
[C---:B------:R-:W-:Y:S01]  /*2ac0*/  ISETP.GT.U32.AND P2, PT, R18.reuse, R61, PT ;  /* 0x0000003d1200720c */ /* 0x040fe20003f44070 */
[--C-:B------:R-:W-:Y:S01]  /*2ad0*/  @!P3 IMAD.IADD R71, R71, 0x1, -R18.reuse ;  /* 0x000000014747b824 */ /* 0x100fe200078e0a12 */
[C---:B------:R-:W-:Y:S01]  /*2ae0*/  ISETP.GT.U32.AND P3, PT, R18.reuse, R125, PT ;  /* 0x0000007d1200720c */ /* 0x040fe20003f64070 */
[--C-:B------:R-:W-:Y:S01]  /*2af0*/  @!P1 IMAD.IADD R77, R77, 0x1, -R18.reuse ;  /* 0x000000014d4d9824 */ /* 0x100fe200078e0a12 */
[----:B------:R-:W-:Y:S01]  /*2b00*/  IABS R131, R74 ;  /* 0x0000004a00837213 */ /* 0x000fe20000000000 */
[C---:B------:R-:W-:Y:S01]  /*2b10*/  IMAD R127, R18.reuse, R14, R127 ;  /* 0x0000000e127f7224 */ /* 0x040fe200078e027f */
[C---:B------:R-:W-:Y:S01]  /*2b20*/  ISETP.GT.U32.AND P1, PT, R18.reuse, R75, PT ;  /* 0x0000004b1200720c */ /* 0x040fe20003f24070 */
[----:B------:R-:W-:Y:S01]  /*2b30*/  @!P4 IMAD.MOV R69, RZ, RZ, -R69 ;  /* 0x000000ffff45c224 */ /* 0x000fe200078e0a45 */
[C---:B------:R-:W-:Y:S01]  /*2b40*/  ISETP.GT.U32.AND P4, PT, R18.reuse, R77, PT ;  /* 0x0000004d1200720c */ /* 0x040fe20003f84070 */
[----:B------:R-:W-:Y:S01]  /*2b50*/  @!P5 IMAD.IADD R63, R63, 0x1, -R18 ;  /* 0x000000013f3fd824 */ /* 0x000fe200078e0a12 */
[----:B------:R-:W-:Y:S01]  /*2b60*/  ISETP.GT.U32.AND P5, PT, R18, R127, PT ;  /* 0x0000007f1200720c */ /* 0x000fe20003fa4070 */
[----:B------:R-:W-:-:S04]  /*2b70*/  IMAD.HI.U32 R57, R56, R131, RZ ;  /* 0x0000008338397227 */ /* 0x000fc800078e00ff */
[----:B------:R-:W-:Y:S02]  /*2b80*/  IMAD.MOV R57, RZ, RZ, -R57 ;  /* 0x000000ffff397224 */ /* 0x000fe400078e0a39 */
[--C-:B------:R-:W-:Y:S01]  /*2b90*/  @!P2 IMAD.IADD R61, R61, 0x1, -R18.reuse ;  /* 0x000000013d3da824 */ /* 0x100fe200078e0a12 */
[----:B------:R-:W-:Y:S01]  /*2ba0*/  ISETP.GE.AND P2, PT, R66, RZ, PT ;  /* 0x000000ff4200720c */ /* 0x000fe20003f46270 */
[--C-:B------:R-:W-:Y:S01]  /*2bb0*/  @!P3 IMAD.IADD R125, R125, 0x1, -R18.reuse ;  /* 0x000000017d7db824 */ /* 0x100fe200078e0a12 */
[----:B------:R-:W-:Y:S01]  /*2bc0*/  ISETP.GE.AND P3, PT, R64, RZ, PT ;  /* 0x000000ff4000720c */ /* 0x000fe20003f66270 */
[----:B------:R-:W-:Y:S01]  /*2bd0*/  IMAD R131, R18, R57, R131 ;  /* 0x0000003912837224 */ /* 0x000fe200078e0283 */
[C-C-:B------:R-:W-:Y:S02]  /*2be0*/  LOP3.LUT R66, R12.reuse, 0xc, R67.reuse, 0xfe, !PT ;  /* 0x0000000c0c427812 */ /* 0x140fe400078efe43 */
[----:B------:R-:W-:Y:S01]  /*2bf0*/  LOP3.LUT R64, R12, 0xb, R67, 0xfe, !PT ;  /* 0x0000000b0c407812 */ /* 0x000fe200078efe43 */
[--C-:B------:R-:W-:Y:S01]  /*2c00*/  @!P1 IMAD.IADD R75, R75, 0x1, -R18.reuse ;  /* 0x000000014b4b9824 */ /* 0x100fe200078e0a12 */
[----:B------:R-:W-:Y:S01]  /*2c10*/  IABS R155, R66 ;  /* 0x00000042009b7213 */ /* 0x000fe20000000000 */
[--C-:B------:R-:W-:Y:S01]  /*2c20*/  @!P4 IMAD.IADD R77, R77, 0x1, -R18.reuse ;  /* 0x000000014d4dc824 */ /* 0x100fe200078e0a12 */
[----:B------:R-:W-:Y:S01]  /*2c30*/  ISETP.GE.AND P1, PT, R62, RZ, PT ;  /* 0x000000ff3e00720c */ /* 0x000fe20003f26270 */
[----:B------:R-:W-:Y:S01]  /*2c40*/  @!P5 IMAD.IADD R127, R127, 0x1, -R18 ;  /* 0x000000017f7fd824 */ /* 0x000fe200078e0a12 */
[----:B------:R-:W-:-:S02]  /*2c50*/  IABS R133, R64 ;  /* 0x0000004000857213 */ /* 0x000fc40000000000 */
[----:B------:R-:W-:Y:S02]  /*2c60*/  ISETP.GE.AND P4, PT, R58, RZ, PT ;  /* 0x000000ff3a00720c */ /* 0x000fe40003f86270 */
[C-C-:B------:R-:W-:Y:S02]  /*2c70*/  LOP3.LUT R76, R12.reuse, 0xd, R67.reuse, 0xfe, !PT ;  /* 0x0000000d0c4c7812 */ /* 0x140fe400078efe43 */
[----:B------:R-:W-:Y:S02]  /*2c80*/  LOP3.LUT R80, R12, 0xe, R67, 0xfe, !PT ;  /* 0x0000000e0c507812 */ /* 0x000fe400078efe43 */
[----:B------:R-:W-:Y:S01]  /*2c90*/  ISETP.GT.U32.AND P5, PT, R18, R131, PT ;  /* 0x000000831200720c */ /* 0x000fe20003fa4070 */
[----:B------:R-:W-:Y:S01]  /*2ca0*/  @!P0 IMAD.MOV R71, RZ, RZ, -R71 ;  /* 0x000000ffff478224 */ /* 0x000fe200078e0a47 */
[----:B------:R-:W-:Y:S01]  /*2cb0*/  LOP3.LUT R62, R12, 0xf, R67, 0xfe, !PT ;  /* 0x0000000f0c3e7812 */ /* 0x000fe200078efe43 */
[----:B------:R-:W-:Y:S01]  /*2cc0*/  IMAD.HI.U32 R57, R56, R155, RZ ;  /* 0x0000009b38397227 */ /* 0x000fe200078e00ff */
[----:B------:R-:W-:-:S02]  /*2cd0*/  ISETP.GT.U32.AND P0, PT, R18, R125, PT ;  /* 0x0000007d1200720c */ /* 0x000fc40003f04070 */
[----:B------:R-:W-:Y:S01]  /*2ce0*/  IABS R157, R76 ;  /* 0x0000004c009d7213 */ /* 0x000fe20000000000 */
[----:B------:R-:W-:Y:S01]  /*2cf0*/  IMAD.HI.U32 R14, R56, R133, RZ ;  /* 0x00000085380e7227 */ /* 0x000fe200078e00ff */
[----:B------:R-:W-:Y:S02]  /*2d00*/  IABS R159, R80 ;  /* 0x00000050009f7213 */ /* 0x000fe40000000000 */
[----:B------:R-:W-:Y:S01]  /*2d10*/  IABS R161, R62 ;  /* 0x0000003e00a17213 */ /* 0x000fe20000000000 */
[----:B------:R-:W-:Y:S02]  /*2d20*/  IMAD.MOV R57, RZ, RZ, -R57 ;  /* 0x000000ffff397224 */ /* 0x000fe400078e0a39 */
[----:B------:R-:W-:Y:S02]  /*2d30*/  IMAD.MOV R59, RZ, RZ, -R14 ;  /* 0x000000ffff3b7224 */ /* 0x000fe400078e0a0e */
[----:B------:R-:W-:Y:S01]  /*2d40*/  @!P3 IMAD.MOV R77, RZ, RZ, -R77 ;  /* 0x000000ffff4db224 */ /* 0x000fe200078e0a4d */
[----:B------:R-:W-:Y:S01]  /*2d50*/  ISETP.GT.U32.AND P3, PT, R18, R127, PT ;  /* 0x0000007f1200720c */ /* 0x000fe20003f64070 */
[----:B------:R-:W-:-:S04]  /*2d60*/  IMAD.HI.U32 R58, R56, R157, RZ ;  /* 0x0000009d383a7227 */ /* 0x000fc800078e00ff */
[----:B------:R-:W-:-:S04]  /*2d70*/  IMAD.HI.U32 R14, R56, R159, RZ ;  /* 0x0000009f380e7227 */ /* 0x000fc800078e00ff */
[----:B------:R-:W-:-:S04]  /*2d80*/  IMAD.HI.U32 R56, R56, R161, RZ ;  /* 0x000000a138387227 */ /* 0x000fc800078e00ff */
[C---:B------:R-:W-:Y:S02]  /*2d90*/  IMAD R155, R18.reuse, R57, R155 ;  /* 0x00000039129b7224 */ /* 0x040fe400078e029b */
[C---:B------:R-:W-:Y:S02]  /*2da0*/  IMAD R133, R18.reuse, R59, R133 ;  /* 0x0000003b12857224 */ /* 0x040fe400078e0285 */
[----:B------:R-:W-:Y:S01]  /*2db0*/  @!P1 IMAD.MOV R73, RZ, RZ, -R73 ;  /* 0x000000ffff499224 */ /* 0x000fe200078e0a49 */
[C---:B------:R-:W-:Y:S01]  /*2dc0*/  ISETP.GT.U32.AND P1, PT, R18.reuse, R61, PT ;  /* 0x0000003d1200720c */ /* 0x040fe20003f24070 */
[----:B------:R-:W-:Y:S02]  /*2dd0*/  IMAD.MOV.U32 R57, RZ, RZ, R123 ;  /* 0x000000ffff397224 */ /* 0x000fe400078e007b */
[----:B------:R-:W-:Y:S02]  /*2de0*/  @!P5 IMAD.IADD R131, R131, 0x1, -R18 ;  /* 0x000000018383d824 */ /* 0x000fe400078e0a12 */
[----:B------:R-:W-:Y:S01]  /*2df0*/  @!P4 IMAD.MOV R75, RZ, RZ, -R75 ;  /* 0x000000ffff4bc224 */ /* 0x000fe200078e0a4b */
[----:B------:R-:W-:Y:S01]  /*2e00*/  ISETP.GT.U32.AND P4, PT, R18, R63, PT ;  /* 0x0000003f1200720c */ /* 0x000fe20003f84070 */
[----:B------:R-:W-:-:S02]  /*2e10*/  IMAD.MOV R56, RZ, RZ, -R56 ;  /* 0x000000ffff387224 */ /* 0x000fc400078e0a38 */
[----:B------:R-:W-:Y:S01]  /*2e20*/  @!P2 IMAD.MOV R57, RZ, RZ, -R57 ;  /* 0x000000ffff39a224 */ /* 0x000fe200078e0a39 */
[C---:B------:R-:W-:Y:S01]  /*2e30*/  ISETP.GT.U32.AND P2, PT, R18.reuse, R133, PT ;  /* 0x000000851200720c */ /* 0x040fe20003f44070 */
[----:B------:R-:W-:Y:S01]  /*2e40*/  @!P0 IMAD.IADD R125, R125, 0x1, -R18 ;  /* 0x000000017d7d8824 */ /* 0x000fe200078e0a12 */
[C---:B------:R-:W-:Y:S01]  /*2e50*/  ISETP.GT.U32.AND P0, PT, R18.reuse, R155, PT ;  /* 0x0000009b1200720c */ /* 0x040fe20003f04070 */
[----:B------:R-:W-:Y:S01]  /*2e60*/  IMAD.MOV R58, RZ, RZ, -R58 ;  /* 0x000000ffff3a7224 */ /* 0x000fe200078e0a3a */
[C---:B------:R-:W-:Y:S01]  /*2e70*/  ISETP.GT.U32.AND P5, PT, R18.reuse, R131, PT ;  /* 0x000000831200720c */ /* 0x040fe20003fa4070 */
[C---:B------:R-:W-:Y:S02]  /*2e80*/  IMAD R161, R18.reuse, R56, R161 ;  /* 0x0000003812a17224 */ /* 0x040fe400078e02a1 */
[----:B------:R-:W-:Y:S02]  /*2e90*/  IMAD.MOV R14, RZ, RZ, -R14 ;  /* 0x000000ffff0e7224 */ /* 0x000fe400078e0a0e */
[----:B------:R-:W-:-:S02]  /*2ea0*/  IMAD R157, R18, R58, R157 ;  /* 0x0000003a129d7224 */ /* 0x000fc400078e029d */
[--C-:B------:R-:W-:Y:S01]  /*2eb0*/  @!P3 IMAD.IADD R127, R127, 0x1, -R18.reuse ;  /* 0x000000017f7fb824 */ /* 0x100fe200078e0a12 */
[C---:B------:R-:W-:Y:S01]  /*2ec0*/  ISETP.GT.U32.AND P3, PT, R18.reuse, R161, PT ;  /* 0x000000a11200720c */ /* 0x040fe20003f64070 */
[C---:B------:R-:W-:Y:S02]  /*2ed0*/  IMAD R159, R18.reuse, R14, R159 ;  /* 0x0000000e129f7224 */ /* 0x040fe400078e029f */
[--C-:B------:R-:W-:Y:S01]  /*2ee0*/  @!P1 IMAD.IADD R61, R61, 0x1, -R18.reuse ;  /* 0x000000013d3d9824 */ /* 0x100fe200078e0a12 */
[C---:B------:R-:W-:Y:S01]  /*2ef0*/  ISETP.GT.U32.AND P1, PT, R18.reuse, R157, PT ;  /* 0x0000009d1200720c */ /* 0x040fe20003f24070 */
[--C-:B------:R-:W-:Y:S01]  /*2f00*/  @!P4 IMAD.IADD R63, R63, 0x1, -R18.reuse ;  /* 0x000000013f3fc824 */ /* 0x100fe200078e0a12 */
[----:B------:R-:W-:Y:S01]  /*2f10*/  ISETP.GT.U32.AND P4, PT, R18, R159, PT ;  /* 0x0000009f1200720c */ /* 0x000fe20003f84070 */
[--C-:B------:R-:W-:Y:S01]  /*2f20*/  @!P2 IMAD.IADD R133, R133, 0x1, -R18.reuse ;  /* 0x000000018585a824 */ /* 0x100fe200078e0a12 */
[----:B------:R-:W-:Y:S01]  /*2f30*/  ISETP.GE.AND P2, PT, R68, RZ, PT ;  /* 0x000000ff4400720c */ /* 0x000fe20003f46270 */
[--C-:B------:R-:W-:Y:S01]  /*2f40*/  @!P0 IMAD.IADD R155, R155, 0x1, -R18.reuse ;  /* 0x000000019b9b8824 */ /* 0x100fe200078e0a12 */
[----:B------:R-:W-:Y:S01]  /*2f50*/  ISETP.GE.AND P0, PT, R70, RZ, PT ;  /* 0x000000ff4600720c */ /* 0x000fe20003f06270 */
[--C-:B------:R-:W-:Y:S01]  /*2f60*/  @!P5 IMAD.IADD R131, R131, 0x1, -R18.reuse ;  /* 0x000000018383d824 */ /* 0x100fe200078e0a12 */
[----:B------:R-:W-:Y:S01]  /*2f70*/  ISETP.GE.AND P5, PT, R60, RZ, PT ;  /* 0x000000ff3c00720c */ /* 0x000fe20003fa6270 */
[----:B------:R-:W-:Y:S01]  /*2f80*/  @!P3 IMAD.IADD R161, R161, 0x1, -R18 ;  /* 0x00000001a1a1b824 */ /* 0x000fe200078e0a12 */
[----:B------:R-:W-:Y:S01]  /*2f90*/  ISETP.GT.U32.AND P3, PT, R18, R133, PT ;  /* 0x000000851200720c */ /* 0x000fe20003f64070 */
[----:B------:R-:W-:-:S02]  /*2fa0*/  IMAD.MOV.U32 R59, RZ, RZ, R125 ;  /* 0x000000ffff3b7224 */ /* 0x000fc400078e007d */
[--C-:B------:R-:W-:Y:S01]  /*2fb0*/  @!P1 IMAD.IADD R157, R157, 0x1, -R18.reuse ;  /* 0x000000019d9d9824 */ /* 0x100fe200078e0a12 */
[----:B------:R-:W-:Y:S01]  /*2fc0*/  ISETP.GE.AND P1, PT, R72, RZ, PT ;  /* 0x000000ff4800720c */ /* 0x000fe20003f26270 */
[--C-:B------:R-:W-:Y:S01]  /*2fd0*/  @!P4 IMAD.IADD R159, R159, 0x1, -R18.reuse ;  /* 0x000000019f9fc824 */ /* 0x100fe200078e0a12 */
[----:B------:R-:W-:Y:S01]  /*2fe0*/  ISETP.GE.AND P4, PT, R74, RZ, PT ;  /* 0x000000ff4a00720c */ /* 0x000fe20003f86270 */
[----:B------:R-:W-:Y:S01]  /*2ff0*/  @!P2 IMAD.MOV R61, RZ, RZ, -R61 ;  /* 0x000000ffff3da224 */ /* 0x000fe200078e0a3d */
[C---:B------:R-:W-:Y:S01]  /*3000*/  ISETP.GT.U32.AND P2, PT, R18.reuse, R155, PT ;  /* 0x0000009b1200720c */ /* 0x040fe20003f44070 */
[----:B------:R-:W-:Y:S01]  /*3010*/  @!P0 IMAD.MOV R63, RZ, RZ, -R63 ;  /* 0x000000ffff3f8224 */ /* 0x000fe200078e0a3f */
[C---:B------:R-:W-:Y:S01]  /*3020*/  ISETP.GT.U32.AND P0, PT, R18.reuse, R157, PT ;  /* 0x0000009d1200720c */ /* 0x040fe20003f04070 */
[----:B------:R-:W-:Y:S01]  /*3030*/  @!P5 IMAD.MOV R59, RZ, RZ, -R59 ;  /* 0x000000ffff3bd224 */ /* 0x000fe200078e0a3b */
[----:B------:R-:W-:Y:S01]  /*3040*/  ISETP.GT.U32.AND P5, PT, R18, R159, PT ;  /* 0x0000009f1200720c */ /* 0x000fe20003fa4070 */
[----:B------:R-:W-:Y:S01]  /*3050*/  @!P3 IMAD.IADD R133, R133, 0x1, -R18 ;  /* 0x000000018585b824 */ /* 0x000fe200078e0a12 */
[----:B------:R-:W-:Y:S01]  /*3060*/  ISETP.GE.AND P3, PT, R66, RZ, PT ;  /* 0x000000ff4200720c */ /* 0x000fe20003f66270 */
[----:B------:R-:W-:-:S02]  /*3070*/  IMAD.MOV.U32 R67, RZ, RZ, R127 ;  /* 0x000000ffff437224 */ /* 0x000fc400078e007f */
[----:B------:R-:W-:Y:S02]  /*3080*/  IMAD.MOV.U32 R151, RZ, RZ, R131 ;  /* 0x000000ffff977224 */ /* 0x000fe400078e0083 */
[----:B------:R-:W-:Y:S01]  /*3090*/  @!P1 IMAD.MOV R67, RZ, RZ, -R67 ;  /* 0x000000ffff439224 */ /* 0x000fe200078e0a43 */
[----:B------:R-:W-:Y:S01]  /*30a0*/  ISETP.GT.U32.AND P1, PT, R18, R161, PT ;  /* 0x000000a11200720c */ /* 0x000fe20003f24070 */
[----:B------:R-:W-:Y:S01]  /*30b0*/  @!P4 IMAD.MOV R151, RZ, RZ, -R151 ;  /* 0x000000ffff97c224 */ /* 0x000fe200078e0a97 */
[----:B------:R-:W-:Y:S01]  /*30c0*/  ISETP.GE.AND P4, PT, R64, RZ, PT ;  /* 0x000000ff4000720c */ /* 0x000fe20003f86270 */
[--C-:B------:R-:W-:Y:S01]  /*30d0*/  @!P2 IMAD.IADD R155, R155, 0x1, -R18.reuse ;  /* 0x000000019b9ba824 */ /* 0x100fe200078e0a12 */
[----:B------:R-:W-:Y:S01]  /*30e0*/  ISETP.GE.AND P2, PT, R76, RZ, PT ;  /* 0x000000ff4c00720c */ /* 0x000fe20003f46270 */
[--C-:B------:R-:W-:Y:S01]  /*30f0*/  @!P0 IMAD.IADD R157, R157, 0x1, -R18.reuse ;  /* 0x000000019d9d8824 */ /* 0x100fe200078e0a12 */
[----:B------:R-:W-:Y:S01]  /*3100*/  ISETP.GE.AND P0, PT, R80, RZ, PT ;  /* 0x000000ff5000720c */ /* 0x000fe20003f06270 */
[----:B------:R-:W-:Y:S01]  /*3110*/  @!P5 IMAD.IADD R159, R159, 0x1, -R18 ;  /* 0x000000019f9fd824 */ /* 0x000fe200078e0a12 */
[----:B------:R-:W-:Y:S01]  /*3120*/  ISETP.GE.AND P5, PT, R62, RZ, PT ;  /* 0x000000ff3e00720c */ /* 0x000fe20003fa6270 */
[----:B------:R-:W-:Y:S01]  /*3130*/  @!P3 IMAD.MOV R155, RZ, RZ, -R155 ;  /* 0x000000ffff9bb224 */ /* 0x000fe200078e0a9b */
[----:B------:R-:W-:-:S02]  /*3140*/  LOP3.LUT R125, R3, 0x64, RZ, 0xfc, !PT ;  /* 0x00000064037d7812 */ /* 0x000fc400078efcff */
[----:B------:R-:W-:Y:S01]  /*3150*/  PLOP3.LUT P3, PT, PT, PT, UP1, 0x80, 0x8 ;  /* 0x000000000008781c */ /* 0x000fe20003f6f018 */
[----:B------:R-:W-:Y:S02]  /*3160*/  IMAD.MOV.U32 R153, RZ, RZ, R133 ;  /* 0x000000ffff997224 */ /* 0x000fe400078e0085 */
[----:B------:R-:W-:Y:S01]  /*3170*/  @!P1 IMAD.IADD R161, R161, 0x1, -R18 ;  /* 0x00000001a1a19824 */ /* 0x000fe200078e0a12 */
[----:B------:R-:W-:Y:S01]  /*3180*/  ISETP.LT.AND P3, PT, R125, UR12, P3 ;  /* 0x0000000c7d007c0c */ /* 0x000fe20009f61270 */
[----:B------:R-:W-:Y:S01]  /*3190*/  @!P4 IMAD.MOV R153, RZ, RZ, -R153 ;  /* 0x000000ffff99c224 */ /* 0x000fe200078e0a99 */
[----:B------:R-:W-:Y:S01]  /*31a0*/  ISETP.NE.AND P4, PT, R65, RZ, PT ;  /* 0x000000ff4100720c */ /* 0x000fe20003f85270 */
[----:B------:R-:W-:Y:S01]  /*31b0*/  @!P2 IMAD.MOV R157, RZ, RZ, -R157 ;  /* 0x000000ffff9da224 */ /* 0x000fe200078e0a9d */
[----:B------:R-:W-:Y:S01]  /*31c0*/  LOP3.LUT R14, RZ, R65, RZ, 0x33, !PT ;  /* 0x00000041ff0e7212 */ /* 0x000fe200078e33ff */
[----:B------:R-:W-:Y:S02]  /*31d0*/  @!P0 IMAD.MOV R159, RZ, RZ, -R159 ;  /* 0x000000ffff9f8224 */ /* 0x000fe400078e0a9f */
[----:B------:R-:W-:Y:S01]  /*31e0*/  @!P5 IMAD.MOV R161, RZ, RZ, -R161 ;  /* 0x000000ffffa1d224 */ /* 0x000fe200078e0aa1 */
[----:B------:R-:W-:-:S02]  /*31f0*/  PRMT R80, RZ, 0x7610, R80 ;  /* 0x00007610ff507816 */ /* 0x000fc40000000050 */
[C---:B------:R-:W-:Y:S02]  /*3200*/  SEL R69, R14.reuse, R69, !P4 ;  /* 0x000000450e457207 */ /* 0x040fe40006000000 */
[C---:B------:R-:W-:Y:S02]  /*3210*/  SEL R71, R14.reuse, R71, !P4 ;  /* 0x000000470e477207 */ /* 0x040fe40006000000 */
[C---:B------:R-:W-:Y:S01]  /*3220*/  SEL R73, R14.reuse, R73, !P4 ;  /* 0x000000490e497207 */ /* 0x040fe20006000000 */
[----:B------:R-:W2:Y:S01]  /*3230*/  @P3 LDG.E.U16 R80, desc[UR24][R46.64] ;  /* 0x000000182e503981 */ /* 0x000ea2000c1e1500 */
[C---:B------:R-:W-:Y:S02]  /*3240*/  SEL R75, R14.reuse, R75, !P4 ;  /* 0x0000004b0e4b7207 */ /* 0x040fe40006000000 */
[C---:B------:R-:W-:Y:S02]  /*3250*/  SEL R56, R14.reuse, R77, !P4 ;  /* 0x0000004d0e387207 */ /* 0x040fe40006000000 */
[----:B------:R-:W-:-:S02]  /*3260*/  SEL R57, R14, R57, !P4 ;  /* 0x000000390e397207 */ /* 0x000fc40006000000 */
[C---:B------:R-:W-:Y:S02]  /*3270*/  SEL R59, R14.reuse, R59, !P4 ;  /* 0x0000003b0e3b7207 */ /* 0x040fe40006000000 */
[C---:B------:R-:W-:Y:S02]  /*3280*/  SEL R61, R14.reuse, R61, !P4 ;  /* 0x0000003d0e3d7207 */ /* 0x040fe40006000000 */
[C---:B------:R-:W-:Y:S02]  /*3290*/  SEL R63, R14.reuse, R63, !P4 ;  /* 0x0000003f0e3f7207 */ /* 0x040fe40006000000 */
[C---:B------:R-:W-:Y:S02]  /*32a0*/  SEL R67, R14.reuse, R67, !P4 ;  /* 0x000000430e437207 */ /* 0x040fe40006000000 */
[C---:B------:R-:W-:Y:S02]  /*32b0*/  SEL R58, R14.reuse, R151, !P4 ;  /* 0x000000970e3a7207 */ /* 0x040fe40006000000 */
[----:B------:R-:W-:-:S02]  /*32c0*/  SEL R60, R14, R153, !P4 ;  /* 0x000000990e3c7207 */ /* 0x000fc40006000000 */
[C---:B------:R-:W-:Y:S02]  /*32d0*/  SEL R62, R14.reuse, R155, !P4 ;  /* 0x0000009b0e3e7207 */ /* 0x040fe40006000000 */
[C---:B------:R-:W-:Y:S02]  /*32e0*/  SEL R64, R14.reuse, R157, !P4 ;  /* 0x0000009d0e407207 */ /* 0x040fe40006000000 */
[C---:B------:R-:W-:Y:S02]  /*32f0*/  SEL R65, R14.reuse, R159, !P4 ;  /* 0x0000009f0e417207 */ /* 0x040fe40006000000 */
[----:B------:R-:W-:Y:S02]  /*3300*/  SEL R14, R14, R161, !P4 ;  /* 0x000000a10e0e7207 */ /* 0x000fe40006000000 */
[----:B------:R-:W-:Y:S02]  /*3310*/  LOP3.LUT R153, R3, 0x76, RZ, 0xfc, !PT ;  /* 0x0000007603997812 */ /* 0x000fe400078efcff */
[----:B------:R-:W-:-:S02]  /*3320*/  PLOP3.LUT P4, PT, PT, PT, UP1, 0x80, 0x8 ;  /* 0x000000000008781c */ /* 0x000fc40003f8f018 */
[C---:B------:R-:W-:Y:S02]  /*3330*/  LOP3.LUT R133, R3.reuse, 0x68, RZ, 0xfc, !PT ;  /* 0x0000006803857812 */ /* 0x040fe400078efcff */
[----:B------:R-:W-:Y:S02]  /*3340*/  PLOP3.LUT P2, PT, PT, PT, UP1, 0x80, 0x8 ;  /* 0x000000000008781c */ /* 0x000fe40003f4f018 */
[----:B------:R-:W-:Y:S02]  /*3350*/  LOP3.LUT R151, R3, 0x78, RZ, 0xfc, !PT ;  /* 0x0000007803977812 */ /* 0x000fe400078efcff */
[----:B------:R-:W-:Y:S02]  /*3360*/  PLOP3.LUT P3, PT, PT, PT, UP1, 0x80, 0x8 ;  /* 0x000000000008781c */ /* 0x000fe40003f6f018 */
[----:B------:R-:W-:Y:S02]  /*3370*/  ISETP.LT.AND P4, PT, R153, UR12, P4 ;  /* 0x0000000c99007c0c */ /* 0x000fe4000a781270 */
[----:B------:R-:W-:-:S02]  /*3380*/  ISETP.LT.AND P2, PT, R133, UR12, P2 ;  /* 0x0000000c85007c0c */ /* 0x000fc40009741270 */
[----:B------:R-:W-:Y:S02]  /*3390*/  ISETP.LT.AND P3, PT, R151, UR12, P3 ;  /* 0x0000000c97007c0c */ /* 0x000fe40009f61270 */
[----:B------:R-:W-:Y:S02]  /*33a0*/  PRMT R187, RZ, 0x7610, R187 ;  /* 0x00007610ffbb7816 */ /* 0x000fe400000000bb */
[C---:B------:R-:W-:Y:S02]  /*33b0*/  LOP3.LUT R131, R3.reuse, 0x6a, RZ, 0xfc, !PT ;  /* 0x0000006a03837812 */ /* 0x040fe400078efcff */
[----:B------:R-:W-:Y:S02]  /*33c0*/  PLOP3.LUT P0, PT, PT, PT, UP1, 0x80, 0x8 ;  /* 0x000000000008781c */ /* 0x000fe40003f0f018 */
[----:B------:R-:W-:Y:S01]  /*33d0*/  PRMT R179, RZ, 0x7610, R179 ;  /* 0x00007610ffb37816 */ /* 0x000fe200000000b3 */
[----:B------:R-:W2:Y:S01]  /*33e0*/  @P4 LDG.E.U16 R187, desc[UR24][R42.64] ;  /* 0x000000182abb4981 */ /* 0x000ea2000c1e1500 */
[----:B------:R-:W-:-:S02]  /*33f0*/  LOP3.LUT R127, R3, 0x6c, RZ, 0xfc, !PT ;  /* 0x0000006c037f7812 */ /* 0x000fc400078efcff */
[----:B------:R-:W-:Y:S02]  /*3400*/  PLOP3.LUT P5, PT, PT, PT, UP1, 0x80, 0x8 ;  /* 0x000000000008781c */ /* 0x000fe40003faf018 */
[----:B------:R-:W-:Y:S01]  /*3410*/  PRMT R189, RZ, 0x7610, R189 ;  /* 0x00007610ffbd7816 */ /* 0x000fe200000000bd */
[----:B------:R-:W2:Y:S01]  /*3420*/  @P2 LDG.E.U16 R179, desc[UR24][R50.64] ;  /* 0x0000001832b32981 */ /* 0x000ea2000c1e1500 */
[----:B------:R-:W-:Y:S02]  /*3430*/  ISETP.LT.AND P0, PT, R131, UR12, P0 ;  /* 0x0000000c83007c0c */ /* 0x000fe40008701270 */
[----:B------:R-:W-:Y:S02]  /*3440*/  ISETP.LT.AND P5, PT, R127, UR12, P5 ;  /* 0x0000000c7f007c0c */ /* 0x000fe4000afa1270 */
[----:B------:R-:W-:Y:S01]  /*3450*/  LOP3.LUT R161, R3, 0x7a, RZ, 0xfc, !PT ;  /* 0x0000007a03a17812 */ /* 0x000fe200078efcff */
[----:B------:R0:W2:Y:S01]  /*3460*/  @P3 LDG.E.U16 R189, desc[UR24][R32.64] ;  /* 0x0000001820bd3981 */ /* 0x0000a2000c1e1500 */
[----:B------:R-:W-:-:S02]  /*3470*/  PLOP3.LUT P4, PT, PT, PT, UP1, 0x80, 0x8 ;  /* 0x000000000008781c */ /* 0x000fc40003f8f018 */
[C---:B------:R-:W-:Y:S02]  /*3480*/  LOP3.LUT R123, R3.reuse, 0x66, RZ, 0xfc, !PT ;  /* 0x00000066037b7812 */ /* 0x040fe400078efcff */
[----:B------:R-:W-:Y:S02]  /*3490*/  PLOP3.LUT P1, PT, PT, PT, UP1, 0x80, 0x8 ;  /* 0x000000000008781c */ /* 0x000fe40003f2f018 */
[C---:B------:R-:W-:Y:S02]  /*34a0*/  LOP3.LUT R155, R3.reuse, 0x74, RZ, 0xfc, !PT ;  /* 0x00000074039b7812 */ /* 0x040fe400078efcff */
[----:B------:R-:W-:Y:S02]  /*34b0*/  PLOP3.LUT P2, PT, PT, PT, UP1, 0x80, 0x8 ;  /* 0x000000000008781c */ /* 0x000fe40003f4f018 */
[----:B------:R-:W-:Y:S02]  /*34c0*/  LOP3.LUT R163, R3, 0x7c, RZ, 0xfc, !PT ;  /* 0x0000007c03a37812 */ /* 0x000fe400078efcff */
[----:B------:R-:W-:-:S02]  /*34d0*/  PLOP3.LUT P3, PT, PT, PT, UP1, 0x80, 0x8 ;  /* 0x000000000008781c */ /* 0x000fc40003f6f018 */
[----:B------:R-:W-:Y:S02]  /*34e0*/  ISETP.LT.AND P4, PT, R161, UR12, P4 ;  /* 0x0000000ca1007c0c */ /* 0x000fe4000a781270 */
[----:B------:R-:W-:Y:S02]  /*34f0*/  ISETP.LT.AND P1, PT, R123, UR12, P1 ;  /* 0x0000000c7b007c0c */ /* 0x000fe40008f21270 */
[----:B------:R-:W-:Y:S02]  /*3500*/  PRMT R181, RZ, 0x7610, R181 ;  /* 0x00007610ffb57816 */ /* 0x000fe400000000b5 */
[----:B------:R-:W-:Y:S02]  /*3510*/  ISETP.LT.AND P2, PT, R155, UR12, P2 ;  /* 0x0000000c9b007c0c */ /* 0x000fe40009741270 */
[----:B------:R-:W-:Y:S01]  /*3520*/  PRMT R84, RZ, 0x7610, R84 ;  /* 0x00007610ff547816 */ /* 0x000fe20000000054 */
[----:B------:R-:W-:Y:S01]  /*3530*/  IMAD R18, R104, UR15, RZ ;  /* 0x0000000f68127c24 */ /* 0x000fe2000f8e02ff */
[----:B------:R-:W-:Y:S01]  /*3540*/  ISETP.LT.AND P3, PT, R163, UR12, P3 ;  /* 0x0000000ca3007c0c */ /* 0x000fe20009f61270 */
[----:B------:R-:W3:Y:S01]  /*3550*/  @P0 LDG.E.U16 R181, desc[UR24][R54.64] ;  /* 0x0000001836b50981 */ /* 0x000ee2000c1e1500 */
[----:B------:R-:W-:-:S02]  /*3560*/  PRMT R191, RZ, 0x7610, R191 ;  /* 0x00007610ffbf7816 */ /* 0x000fc400000000bf */
[----:B------:R-:W-:Y:S01]  /*3570*/  PRMT R177, RZ, 0x7610, R177 ;  /* 0x00007610ffb17816 */ /* 0x000fe200000000b1 */
[----:B------:R-:W3:Y:S01]  /*3580*/  @P5 LDG.E.U16 R84, desc[UR24][R52.64] ;  /* 0x0000001834545981 */ /* 0x000ee2000c1e1500 */
[----:B------:R-:W-:Y:S02]  /*3590*/  LOP3.LUT R159, R3, 0x70, RZ, 0xfc, !PT ;  /* 0x00000070039f7812 */ /* 0x000fe400078efcff */
[----:B------:R-:W-:Y:S01]  /*35a0*/  PRMT R90, RZ, 0x7610, R90 ;  /* 0x00007610ff5a7816 */ /* 0x000fe2000000005a */
[----:B------:R-:W4:Y:S01]  /*35b0*/  @P4 LDG.E.U16 R191, desc[UR24][R28.64] ;  /* 0x000000181cbf4981 */ /* 0x000f22000c1e1500 */
[----:B------:R-:W-:Y:S02]  /*35c0*/  PLOP3.LUT P0, PT, PT, PT, UP1, 0x80, 0x8 ;  /* 0x000000000008781c */ /* 0x000fe40003f0f018 */
[----:B------:R-:W-:Y:S01]  /*35d0*/  PRMT R92, RZ, 0x7610, R92 ;  /* 0x00007610ff5c7816 */ /* 0x000fe2000000005c */
[----:B------:R-:W4:Y:S01]  /*35e0*/  @P1 LDG.E.U16 R177, desc[UR24][R48.64] ;  /* 0x0000001830b11981 */ /* 0x000f22000c1e1500 */
[----:B------:R-:W-:-:S02]  /*35f0*/  LEA R77, P5, R18, UR22, 0x1 ;  /* 0x00000016124d7c11 */ /* 0x000fc4000f8a08ff */
[----:B------:R-:W-:Y:S01]  /*3600*/  LOP3.LUT R157, R3, 0x72, RZ, 0xfc, !PT ;  /* 0x00000072039d7812 */ /* 0x000fe200078efcff */
[----:B------:R-:W4:Y:S01]  /*3610*/  @P2 LDG.E.U16 R90, desc[UR24][R40.64] ;  /* 0x00000018285a2981 */ /* 0x000f22000c1e1500 */
[----:B------:R-:W-:Y:S02]  /*3620*/  ISETP.LT.AND P0, PT, R159, UR12, P0 ;  /* 0x0000000c9f007c0c */ /* 0x000fe40008701270 */
[----:B------:R-:W-:Y:S01]  /*3630*/  PRMT R183, RZ, 0x7610, R183 ;  /* 0x00007610ffb77816 */ /* 0x000fe200000000b7 */
[----:B------:R-:W4:Y:S01]  /*3640*/  @P3 LDG.E.U16 R92, desc[UR24][R16.64] ;  /* 0x00000018105c3981 */ /* 0x000f22000c1e1500 */
[----:B------:R-:W-:Y:S02]  /*3650*/  LEA.HI.X.SX32 R193, R18, UR23, 0x1, P5 ;  /* 0x0000001712c17c11 */ /* 0x000fe4000a8f0eff */
[----:B------:R-:W-:Y:S02]  /*3660*/  PRMT R165, RZ, 0x7610, R165 ;  /* 0x00007610ffa57816 */ /* 0x000fe400000000a5 */
[----:B------:R-:W-:-:S02]  /*3670*/  PRMT R185, RZ, 0x7610, R185 ;  /* 0x00007610ffb97816 */ /* 0x000fc400000000b9 */
[----:B------:R-:W-:Y:S02]  /*3680*/  PRMT R167, RZ, 0x7610, R167 ;  /* 0x00007610ffa77816 */ /* 0x000fe400000000a7 */
[----:B------:R-:W-:Y:S01]  /*3690*/  LOP3.LUT R96, R3, 0x4, RZ, 0xfc, !PT ;  /* 0x0000000403607812 */ /* 0x000fe200078efcff */
[----:B------:R1:W4:Y:S01]  /*36a0*/  @P0 LDG.E.U16 R183, desc[UR24][R36.64] ;  /* 0x0000001824b70981 */ /* 0x000322000c1e1500 */
[----:B------:R-:W-:Y:S02]  /*36b0*/  PLOP3.LUT P4, PT, PT, PT, UP1, 0x80, 0x8 ;  /* 0x000000000008781c */ /* 0x000fe40003f8f018 */
[----:B------:R-:W-:Y:S02]  /*36c0*/  PRMT R169, RZ, 0x7610, R169 ;  /* 0x00007610ffa97816 */ /* 0x000fe400000000a9 */
[----:B------:R-:W-:Y:S02]  /*36d0*/  PRMT R82, RZ, 0x7610, R82 ;  /* 0x00007610ff527816 */ /* 0x000fe40000000052 */
[----:B------:R-:W-:Y:S01]  /*36e0*/  PRMT R173, RZ, 0x7610, R173 ;  /* 0x00007610ffad7816 */ /* 0x000fe200000000ad */
[----:B0-----:R-:W-:Y:S01]  /*36f0*/  IMAD R33, R59, UR4, RZ ;  /* 0x000000043b217c24 */ /* 0x001fe2000f8e02ff */
[----:B------:R-:W-:-:S02]  /*3700*/  PLOP3.LUT P1, PT, PT, PT, UP1, 0x80, 0x8 ;  /* 0x000000000008781c */ /* 0x000fc40003f2f018 */
[----:B------:R-:W-:Y:S01]  /*3710*/  PRMT R175, RZ, 0x7610, R175 ;  /* 0x00007610ffaf7816 */ /* 0x000fe200000000af */
[----:B------:R-:W-:Y:S01]  /*3720*/  IMAD R32, R57, UR4, RZ ;  /* 0x0000000439207c24 */ /* 0x000fe2000f8e02ff */
[----:B------:R-:W-:Y:S01]  /*3730*/  LOP3.LUT R18, R3, 0x2, RZ, 0xfc, !PT ;  /* 0x0000000203127812 */ /* 0x000fe200078efcff */
[----:B------:R-:W-:Y:S01]  /*3740*/  IMAD R42, R64, UR4, RZ ;  /* 0x00000004402a7c24 */ /* 0x000fe2000f8e02ff */
[----:B------:R-:W-:Y:S01]  /*3750*/  PLOP3.LUT P2, PT, PT, PT, UP1, 0x80, 0x8 ;  /* 0x000000000008781c */ /* 0x000fe20003f4f018 */
[----:B------:R-:W-:Y:S01]  /*3760*/  IMAD R43, R65, UR4, RZ ;  /* 0x00000004412b7c24 */ /* 0x000fe2000f8e02ff */
[----:B------:R-:W-:Y:S02]  /*3770*/  ISETP.LT.AND P3, PT, R3, UR12, P4 ;  /* 0x0000000c03007c0c */ /* 0x000fe4000a761270 */
[----:B------:R-:W-:Y:S02]  /*3780*/  PRMT R171, RZ, 0x7610, R171 ;  /* 0x00007610ffab7816 */ /* 0x000fe400000000ab */
[----:B------:R-:W-:-:S02]  /*3790*/  LEA.HI R98, R0, 0x6e, RZ, 0x1a ;  /* 0x0000006e00627811 */ /* 0x000fc400078fd0ff */
[----:B------:R-:W-:Y:S01]  /*37a0*/  LEA.HI R100, R0, 0x7e, RZ, 0x1a ;  /* 0x0000007e00647811 */ /* 0x000fe200078fd0ff */
[----:B------:R-:W-:Y:S01]  /*37b0*/  IMAD R14, R14, UR4, RZ ;  /* 0x000000040e0e7c24 */ /* 0x000fe2000f8e02ff */
[----:B------:R-:W-:Y:S01]  /*37c0*/  ISETP.LT.AND P1, PT, R157, UR12, P1 ;  /* 0x0000000c9d007c0c */ /* 0x000fe20008f21270 */
[----:B------:R-:W0:Y:S01]  /*37d0*/  LDCU.64 UR14, c[0x0][0x380] ;  /* 0x00007000ff0e77ac */ /* 0x000e220008000a00 */
[----:B------:R-:W-:Y:S02]  /*37e0*/  ISETP.LT.AND P2, PT, R18, UR12, P2 ;  /* 0x0000000c12007c0c */ /* 0x000fe40009741270 */
[----:B-1----:R-:W-:Y:S01]  /*37f0*/  LOP3.LUT R36, R3, 0x6, RZ, 0xfc, !PT ;  /* 0x0000000603247812 */ /* 0x002fe200078efcff */
[----:B------:R-:W4:Y:S01]  /*3800*/  @P3 LDG.E.U16 R165, desc[UR24][R134.64] ;  /* 0x0000001886a53981 */ /* 0x000f22000c1e1500 */
[----:B------:R-:W-:Y:S02]  /*3810*/  PLOP3.LUT P0, PT, PT, PT, UP1, 0x80, 0x8 ;  /* 0x000000000008781c */ /* 0x000fe40003f0f018 */
[----:B------:R-:W-:-:S02]  /*3820*/  PLOP3.LUT P5, PT, PT, PT, UP1, 0x80, 0x8 ;  /* 0x000000000008781c */ /* 0x000fc40003faf018 */
[----:B------:R-:W-:Y:S02]  /*3830*/  ISETP.LT.AND P0, PT, R36, UR12, P0 ;  /* 0x0000000c24007c0c */ /* 0x000fe40008701270 */
[----:B------:R-:W-:Y:S01]  /*3840*/  LEA.HI R18, R0, 0x1e, RZ, 0x1a ;  /* 0x0000001e00127811 */ /* 0x000fe200078fd0ff */
[----:B------:R1:W4:Y:S01]  /*3850*/  @P1 LDG.E.U16 R185, desc[UR24][R38.64] ;  /* 0x0000001826b91981 */ /* 0x000322000c1e1500 */
[----:B------:R-:W-:-:S03]  /*3860*/  PLOP3.LUT P4, PT, PT, PT, UP1, 0x80, 0x8 ;  /* 0x000000000008781c */ /* 0x000fc60003f8f018 */
[----:B------:R-:W4:Y:S01]  /*3870*/  @P2 LDG.E.U16 R167, desc[UR24][R136.64] ;  /* 0x0000001888a72981 */ /* 0x000f22000c1e1500 */
[----:B------:R-:W-:Y:S02]  /*3880*/  ISETP.LT.AND P5, PT, R96, UR12, P5 ;  /* 0x0000000c60007c0c */ /* 0x000fe4000afa1270 */
[----:B------:R-:W-:Y:S02]  /*3890*/  ISETP.LT.AND P4, PT, R18, UR12, P4 ;  /* 0x0000000c12007c0c */ /* 0x000fe4000a781270 */
[C---:B------:R-:W-:Y:S01]  /*38a0*/  LEA.HI R16, R0.reuse, 0x2e, RZ, 0x1a ;  /* 0x0000002e00107811 */ /* 0x040fe200078fd0ff */
[----:B------:R-:W4:Y:S01]  /*38b0*/  @P0 LDG.E.U16 R169, desc[UR24][R140.64] ;  /* 0x000000188ca90981 */ /* 0x000f22000c1e1500 */
[----:B------:R-:W-:Y:S02]  /*38c0*/  LEA.HI R17, R0, 0x3e, RZ, 0x1a ;  /* 0x0000003e00117811 */ /* 0x000fe400078fd0ff */
[----:B------:R-:W-:Y:S02]  /*38d0*/  PLOP3.LUT P3, PT, PT, PT, UP1, 0x80, 0x8 ;  /* 0x000000000008781c */ /* 0x000fe40003f6f018 */
[----:B------:R-:W-:-:S02]  /*38e0*/  PLOP3.LUT P2, PT, PT, PT, UP1, 0x80, 0x8 ;  /* 0x000000000008781c */ /* 0x000fc40003f4f018 */
[----:B------:R-:W-:Y:S01]  /*38f0*/  ISETP.LT.AND P3, PT, R16, UR12, P3 ;  /* 0x0000000c10007c0c */ /* 0x000fe20009f61270 */
[----:B------:R-:W-:Y:S01]  /*3900*/  IMAD R16, R69, UR4, RZ ;  /* 0x0000000445107c24 */ /* 0x000fe2000f8e02ff */
[----:B------:R-:W-:Y:S01]  /*3910*/  ISETP.LT.AND P2, PT, R17, UR12, P2 ;  /* 0x0000000c11007c0c */ /* 0x000fe20009741270 */
[----:B------:R-:W-:Y:S01]  /*3920*/  IMAD R17, R71, UR4, RZ ;  /* 0x0000000447117c24 */ /* 0x000fe2000f8e02ff */
[----:B------:R-:W-:Y:S01]  /*3930*/  LEA.HI R28, R0, 0x4e, RZ, 0x1a ;  /* 0x0000004e001c7811 */ /* 0x000fe200078fd0ff */
[----:B------:R-:W4:Y:S01]  /*3940*/  @P5 LDG.E.U16 R82, desc[UR24][R138.64] ;  /* 0x000000188a525981 */ /* 0x000f22000c1e1500 */
[----:B------:R-:W-:Y:S01]  /*3950*/  PLOP3.LUT P0, PT, PT, PT, UP1, 0x80, 0x8 ;  /* 0x000000000008781c */ /* 0x000fe20003f0f018 */
[----:B------:R-:W-:Y:S01]  /*3960*/  IMAD R29, R56, UR4, RZ ;  /* 0x00000004381d7c24 */ /* 0x000fe2000f8e02ff */
[-C--:B------:R-:W-:Y:S01]  /*3970*/  LEA R48, P5, R17, R77.reuse, 0x1 ;  /* 0x0000004d11307211 */ /* 0x080fe200078a08ff */
[----:B------:R-:W4:Y:S01]  /*3980*/  @P4 LDG.E.U16 R173, desc[UR24][R144.64] ;  /* 0x0000001890ad4981 */ /* 0x000f22000c1e1500 */
[----:B------:R-:W-:Y:S01]  /*3990*/  ISETP.LT.AND P0, PT, R28, UR12, P0 ;  /* 0x0000000c1c007c0c */ /* 0x000fe20008701270 */
[----:B------:R-:W-:Y:S01]  /*39a0*/  IMAD R28, R75, UR4, RZ ;  /* 0x000000044b1c7c24 */ /* 0x000fe2000f8e02ff */
[C---:B------:R-:W-:Y:S01]  /*39b0*/  LEA R46, P4, R16.reuse, R77, 0x1 ;  /* 0x0000004d102e7211 */ /* 0x040fe200078808ff */
[----:B------:R-:W-:Y:S01]  /*39c0*/  IMAD R36, R61, UR4, RZ ;  /* 0x000000043d247c24 */ /* 0x000fe2000f8e02ff */
[-C--:B------:R-:W-:Y:S01]  /*39d0*/  LEA.HI.X.SX32 R49, R17, R193.reuse, 0x1, P5 ;  /* 0x000000c111317211 */ /* 0x080fe200028f0eff */
[----:B------:R-:W-:Y:S01]  /*39e0*/  IMAD R18, R73, UR4, RZ ;  /* 0x0000000449127c24 */ /* 0x000fe2000f8e02ff */
[----:B------:R-:W-:-:S02]  /*39f0*/  LEA.HI.X.SX32 R47, R16, R193, 0x1, P4 ;  /* 0x000000c1102f7211 */ /* 0x000fc400020f0eff */
[----:B------:R-:W-:Y:S01]  /*3a00*/  LEA.HI R37, R0, 0xe, RZ, 0x1a ;  /* 0x0000000e00257811 */ /* 0x000fe200078fd0ff */
[----:B-1----:R-:W-:Y:S01]  /*3a10*/  IMAD R39, R58, UR4, RZ ;  /* 0x000000043a277c24 */ /* 0x002fe2000f8e02ff */
[-C--:B------:R-:W-:Y:S01]  /*3a20*/  LEA R52, P4, R28, R77.reuse, 0x1 ;  /* 0x0000004d1c347211 */ /* 0x080fe200078808ff */
[----:B------:R-:W-:Y:S01]  /*3a30*/  IMAD R40, R60, UR4, RZ ;  /* 0x000000043c287c24 */ /* 0x000fe2000f8e02ff */
[----:B------:R-:W-:Y:S01]  /*3a40*/  LEA R54, P5, R29, R77, 0x1 ;  /* 0x0000004d1d367211 */ /* 0x000fe200078a08ff */
[----:B------:R-:W-:Y:S01]  /*3a50*/  IMAD R38, R67, UR4, RZ ;  /* 0x0000000443267c24 */ /* 0x000fe2000f8e02ff */
[----:B------:R-:W-:Y:S01]  /*3a60*/  PLOP3.LUT P1, PT, PT, PT, UP1, 0x80, 0x8 ;  /* 0x000000000008781c */ /* 0x000fe20003f2f018 */
[----:B------:R-:W4:Y:S01]  /*3a70*/  @P3 LDG.E.U16 R175, desc[UR24][R146.64] ;  /* 0x0000001892af3981 */ /* 0x000f22000c1e1500 */
[-C--:B------:R-:W-:Y:S02]  /*3a80*/  LEA.HI.X.SX32 R53, R28, R193.reuse, 0x1, P4 ;  /* 0x000000c11c357211 */ /* 0x080fe400020f0eff */
[----:B------:R-:W-:-:S02]  /*3a90*/  LEA.HI.X.SX32 R55, R29, R193, 0x1, P5 ;  /* 0x000000c11d377211 */ /* 0x000fc400028f0eff */
[-C--:B------:R-:W-:Y:S02]  /*3aa0*/  LEA R58, P4, R33, R77.reuse, 0x1 ;  /* 0x0000004d213a7211 */ /* 0x080fe400078808ff */
[-C--:B------:R-:W-:Y:S02]  /*3ab0*/  LEA R60, P5, R36, R77.reuse, 0x1 ;  /* 0x0000004d243c7211 */ /* 0x080fe400078a08ff */
[----:B------:R-:W-:Y:S02]  /*3ac0*/  ISETP.LT.AND P1, PT, R37, UR12, P1 ;  /* 0x0000000c25007c0c */ /* 0x000fe40008f21270 */
[----:B------:R-:W-:Y:S01]  /*3ad0*/  LEA R50, P3, R18, R77, 0x1 ;  /* 0x0000004d12327211 */ /* 0x000fe200078608ff */
[----:B------:R-:W-:Y:S01]  /*3ae0*/  IMAD R41, R62, UR4, RZ ;  /* 0x000000043e297c24 */ /* 0x000fe2000f8e02ff */
[-C--:B------:R-:W-:Y:S02]  /*3af0*/  LEA.HI.X.SX32 R59, R33, R193.reuse, 0x1, P4 ;  /* 0x000000c1213b7211 */ /* 0x080fe400020f0eff */
[----:B------:R-:W-:-:S02]  /*3b00*/  LEA.HI.X.SX32 R61, R36, R193, 0x1, P5 ;  /* 0x000000c1243d7211 */ /* 0x000fc400028f0eff */
[-C--:B------:R-:W-:Y:S02]  /*3b10*/  LEA R64, P4, R38, R77.reuse, 0x1 ;  /* 0x0000004d26407211 */ /* 0x080fe400078808ff */
[----:B------:R-:W-:Y:S01]  /*3b20*/  LEA R66, P5, R39, R77, 0x1 ;  /* 0x0000004d27427211 */ /* 0x000fe200078a08ff */
[----:B------:R-:W-:Y:S01]  /*3b30*/  IMAD R37, R63, UR4, RZ ;  /* 0x000000043f257c24 */ /* 0x000fe2000f8e02ff */
[----:B------:R-:W-:Y:S01]  /*3b40*/  LEA.HI.X.SX32 R51, R18, R193, 0x1, P3 ;  /* 0x000000c112337211 */ /* 0x000fe200018f0eff */
[----:B------:R-:W4:Y:S01]  /*3b50*/  @P1 LDG.E.U16 R171, desc[UR24][R142.64] ;  /* 0x000000188eab1981 */ /* 0x000f22000c1e1500 */
[----:B------:R-:W-:Y:S02]  /*3b60*/  LEA R56, P3, R32, R77, 0x1 ;  /* 0x0000004d20387211 */ /* 0x000fe400078608ff */
[-C--:B------:R-:W-:Y:S02]  /*3b70*/  LEA.HI.X.SX32 R65, R38, R193.reuse, 0x1, P4 ;  /* 0x000000c126417211 */ /* 0x080fe400020f0eff */
[----:B------:R-:W-:-:S02]  /*3b80*/  LEA.HI.X.SX32 R67, R39, R193, 0x1, P5 ;  /* 0x000000c127437211 */ /* 0x000fc400028f0eff */
[----:B------:R-:W-:Y:S02]  /*3b90*/  PRMT R29, RZ, 0x7610, R29 ;  /* 0x00007610ff1d7816 */ /* 0x000fe4000000001d */
[-C--:B------:R-:W-:Y:S02]  /*3ba0*/  LEA R70, P4, R41, R77.reuse, 0x1 ;  /* 0x0000004d29467211 */ /* 0x080fe400078808ff */
[----:B------:R-:W-:Y:S02]  /*3bb0*/  LEA R72, P5, R42, R77, 0x1 ;  /* 0x0000004d2a487211 */ /* 0x000fe400078a08ff */
[----:B------:R-:W-:Y:S01]  /*3bc0*/  LEA.HI.X.SX32 R57, R32, R193, 0x1, P3 ;  /* 0x000000c120397211 */ /* 0x000fe200018f0eff */
[----:B------:R-:W4:Y:S01]  /*3bd0*/  @P2 LDG.E.U16 R29, desc[UR24][R148.64] ;  /* 0x00000018941d2981 */ /* 0x000f22000c1e1500 */
[----:B------:R-:W-:Y:S02]  /*3be0*/  LEA R62, P3, R37, R77, 0x1 ;  /* 0x0000004d253e7211 */ /* 0x000fe400078608ff */
[----:B------:R-:W-:-:S02]  /*3bf0*/  LEA.HI.X.SX32 R71, R41, R193, 0x1, P4 ;  /* 0x000000c129477211 */ /* 0x000fc400020f0eff */
[-C--:B------:R-:W-:Y:S02]  /*3c00*/  LEA.HI.X.SX32 R73, R42, R193.reuse, 0x1, P5 ;  /* 0x000000c12a497211 */ /* 0x080fe400028f0eff */
[----:B------:R-:W-:Y:S02]  /*3c10*/  LEA.HI R96, R0, 0x5e, RZ, 0x1a ;  /* 0x0000005e00607811 */ /* 0x000fe400078fd0ff */
[----:B------:R-:W-:Y:S02]  /*3c20*/  PLOP3.LUT P1, PT, PT, PT, UP1, 0x80, 0x8 ;  /* 0x000000000008781c */ /* 0x000fe40003f2f018 */
[----:B------:R-:W-:Y:S02]  /*3c30*/  PLOP3.LUT P4, PT, PT, PT, UP1, 0x80, 0x8 ;  /* 0x000000000008781c */ /* 0x000fe40003f8f018 */
[----:B------:R-:W-:Y:S02]  /*3c40*/  PLOP3.LUT P5, PT, PT, PT, UP1, 0x80, 0x8 ;  /* 0x000000000008781c */ /* 0x000fe40003faf018 */
[----:B------:R-:W-:-:S02]  /*3c50*/  LEA.HI.X.SX32 R63, R37, R193, 0x1, P3 ;  /* 0x000000c1253f7211 */ /* 0x000fc400018f0eff */
[----:B------:R-:W-:Y:S02]  /*3c60*/  PLOP3.LUT P2, PT, PT, PT, UP1, 0x80, 0x8 ;  /* 0x000000000008781c */ /* 0x000fe40003f4f018 */
[----:B------:R-:W-:Y:S02]  /*3c70*/  LEA R68, P3, R40, R77, 0x1 ;  /* 0x0000004d28447211 */ /* 0x000fe400078608ff */
[----:B------:R-:W-:Y:S02]  /*3c80*/  ISETP.LT.AND P1, PT, R96, UR12, P1 ;  /* 0x0000000c60007c0c */ /* 0x000fe40008f21270 */
[----:B------:R-:W-:Y:S02]  /*3c90*/  ISETP.LT.AND P4, PT, R98, UR12, P4 ;  /* 0x0000000c62007c0c */ /* 0x000fe4000a781270 */
[----:B------:R-:W-:Y:S02]  /*3ca0*/  ISETP.LT.AND P5, PT, R100, UR12, P5 ;  /* 0x0000000c64007c0c */ /* 0x000fe4000afa1270 */
[----:B------:R-:W-:-:S02]  /*3cb0*/  ISETP.LT.AND P2, PT, R104, UR12, P2 ;  /* 0x0000000c68007c0c */ /* 0x000fc40009741270 */
[----:B------:R-:W-:Y:S02]  /*3cc0*/  LEA.HI.X.SX32 R69, R40, R193, 0x1, P3 ;  /* 0x000000c128457211 */ /* 0x000fe400018f0eff */
[C---:B------:R-:W-:Y:S02]  /*3cd0*/  LEA R74, P3, R43.reuse, R77, 0x1 ;  /* 0x0000004d2b4a7211 */ /* 0x040fe400078608ff */
[----:B------:R-:W-:Y:S02]  /*3ce0*/  PRMT R33, RZ, 0x7610, R33 ;  /* 0x00007610ff217816 */ /* 0x000fe40000000021 */
[----:B------:R-:W-:Y:S02]  /*3cf0*/  LEA.HI.X.SX32 R75, R43, R193, 0x1, P3 ;  /* 0x000000c12b4b7211 */ /* 0x000fe400018f0eff */
[----:B------:R-:W-:Y:S02]  /*3d00*/  PRMT R37, RZ, 0x7610, R37 ;  /* 0x00007610ff257816 */ /* 0x000fe40000000025 */
[----:B------:R-:W-:Y:S01]  /*3d10*/  PRMT R39, RZ, 0x7610, R39 ;  /* 0x00007610ff277816 */ /* 0x000fe20000000027 */
[----:B------:R-:W4:Y:S01]  /*3d20*/  @P0 LDG.E.U16 R33, desc[UR24][R128.64] ;  /* 0x0000001880210981 */ /* 0x000f22000c1e1500 */
[----:B------:R-:W-:-:S02]  /*3d30*/  PRMT R41, RZ, 0x7610, R41 ;  /* 0x00007610ff297816 */ /* 0x000fc40000000029 */
[----:B------:R-:W-:Y:S01]  /*3d40*/  LEA R76, P3, R14, R77, 0x1 ;  /* 0x0000004d0e4c7211 */ /* 0x000fe200078608ff */
[----:B------:R-:W4:Y:S01]  /*3d50*/  @P1 LDG.E.U16 R37, desc[UR24][R110.64] ;  /* 0x000000186e251981 */ /* 0x000f22000c1e1500 */
[----:B------:R-:W-:Y:S02]  /*3d60*/  PRMT R28, RZ, 0x7610, R28 ;  /* 0x00007610ff1c7816 */ /* 0x000fe4000000001c */
[----:B------:R-:W-:Y:S01]  /*3d70*/  PRMT R42, RZ, 0x7610, R42 ;  /* 0x00007610ff2a7816 */ /* 0x000fe2000000002a */
[----:B------:R-:W4:Y:S01]  /*3d80*/  @P4 LDG.E.U16 R39, desc[UR24][R94.64] ;  /* 0x000000185e274981 */ /* 0x000f22000c1e1500 */
[----:B------:R-:W-:Y:S02]  /*3d90*/  PRMT R32, RZ, 0x7610, R32 ;  /* 0x00007610ff207816 */ /* 0x000fe40000000020 */
[----:B------:R-:W-:Y:S01]  /*3da0*/  PRMT R96, RZ, 0x7610, R96 ;  /* 0x00007610ff607816 */ /* 0x000fe20000000060 */
[----:B------:R-:W4:Y:S01]  /*3db0*/  @P5 LDG.E.U16 R41, desc[UR24][R88.64] ;  /* 0x0000001858295981 */ /* 0x000f22000c1e1500 */
[----:B------:R-:W-:-:S02]  /*3dc0*/  PRMT R36, RZ, 0x7610, R36 ;  /* 0x00007610ff247816 */ /* 0x000fc40000000024 */
[----:B------:R-:W-:Y:S01]  /*3dd0*/  PRMT R98, RZ, 0x7610, R98 ;  /* 0x00007610ff627816 */ /* 0x000fe20000000062 */
[----:B------:R-:W4:Y:S01]  /*3de0*/  @P2 LDG.E.U16 R28, desc[UR24][R46.64] ;  /* 0x000000182e1c2981 */ /* 0x000f22000c1e1500 */
[----:B------:R-:W-:Y:S02]  /*3df0*/  PRMT R43, RZ, 0x7610, R43 ;  /* 0x00007610ff2b7816 */ /* 0x000fe4000000002b */
[----:B------:R-:W-:Y:S01]  /*3e00*/  PRMT R197, RZ, 0x7610, R197 ;  /* 0x00007610ffc57816 */ /* 0x000fe200000000c5 */
[----:B------:R-:W4:Y:S01]  /*3e10*/  @P2 LDG.E.U16 R42, desc[UR24][R62.64] ;  /* 0x000000183e2a2981 */ /* 0x000f22000c1e1500 */
[----:B------:R-:W-:Y:S02]  /*3e20*/  LEA.HI.X.SX32 R77, R14, R193, 0x1, P3 ;  /* 0x000000c10e4d7211 */ /* 0x000fe400018f0eff */
[----:B------:R-:W-:Y:S01]  /*3e30*/  PRMT R38, RZ, 0x7610, R38 ;  /* 0x00007610ff267816 */ /* 0x000fe20000000026 */
[----:B------:R-:W4:Y:S01]  /*3e40*/  @P2 LDG.E.U16 R32, desc[UR24][R48.64] ;  /* 0x0000001830202981 */ /* 0x000f22000c1e1500 */
[----:B------:R-:W-:-:S02]  /*3e50*/  PRMT R100, RZ, 0x7610, R100 ;  /* 0x00007610ff647816 */ /* 0x000fc40000000064 */
[----:B------:R-:W-:Y:S01]  /*3e60*/  PRMT R193, RZ, 0x7610, R193 ;  /* 0x00007610ffc17816 */ /* 0x000fe200000000c1 */
[----:B------:R-:W4:Y:S04]  /*3e70*/  @P2 LDG.E.U16 R96, desc[UR24][R64.64] ;  /* 0x0000001840602981 */ /* 0x000f28000c1e1500 */
[----:B------:R-:W4:Y:S04]  /*3e80*/  @P2 LDG.E.U16 R36, desc[UR24][R50.64] ;  /* 0x0000001832242981 */ /* 0x000f28000c1e1500 */
[----:B------:R-:W4:Y:S04]  /*3e90*/  @P2 LDG.E.U16 R98, desc[UR24][R66.64] ;  /* 0x0000001842622981 */ /* 0x000f28000c1e1500 */
[----:B------:R-:W4:Y:S04]  /*3ea0*/  @P2 LDG.E.U16 R43, desc[UR24][R52.64] ;  /* 0x00000018342b2981 */ /* 0x000f28000c1e1500 */
[----:B------:R-:W4:Y:S04]  /*3eb0*/  @P2 LDG.E.U16 R197, desc[UR24][R68.64] ;  /* 0x0000001844c52981 */ /* 0x000f28000c1e1500 */
[----:B------:R-:W4:Y:S04]  /*3ec0*/  @P2 LDG.E.U16 R38, desc[UR24][R54.64] ;  /* 0x0000001836262981 */ /* 0x000f28000c1e1500 */
[----:B------:R-:W4:Y:S04]  /*3ed0*/  @P2 LDG.E.U16 R100, desc[UR24][R70.64] ;  /* 0x0000001846642981 */ /* 0x000f28000c1e1500 */
[----:B------:R-:W4:Y:S01]  /*3ee0*/  @P2 LDG.E.U16 R193, desc[UR24][R56.64] ;  /* 0x0000001838c12981 */ /* 0x000f22000c1e1500 */
[----:B------:R-:W-:-:S02]  /*3ef0*/  PRMT R199, RZ, 0x7610, R199 ;  /* 0x00007610ffc77816 */ /* 0x000fc400000000c7 */
[----:B------:R-:W-:Y:S02]  /*3f00*/  PRMT R40, RZ, 0x7610, R40 ;  /* 0x00007610ff287816 */ /* 0x000fe40000000028 */
[----:B------:R-:W-:Y:S02]  /*3f10*/  PRMT R102, RZ, 0x7610, R102 ;  /* 0x00007610ff667816 */ /* 0x000fe40000000066 */
[----:B------:R-:W-:Y:S01]  /*3f20*/  PRMT R195, RZ, 0x7610, R195 ;  /* 0x00007610ffc37816 */ /* 0x000fe200000000c3 */
[----:B------:R-:W4:Y:S01]  /*3f30*/  @P2 LDG.E.U16 R199, desc[UR24][R72.64] ;  /* 0x0000001848c72981 */ /* 0x000f22000c1e1500 */
[----:B------:R-:W-:-:S03]  /*3f40*/  PRMT R201, RZ, 0x7610, R201 ;  /* 0x00007610ffc97816 */ /* 0x000fc600000000c9 */
[----:B------:R-:W4:Y:S04]  /*3f50*/  @P2 LDG.E.U16 R40, desc[UR24][R58.64] ;  /* 0x000000183a282981 */ /* 0x000f28000c1e1500 */
[----:B------:R-:W4:Y:S04]  /*3f60*/  @P2 LDG.E.U16 R102, desc[UR24][R74.64] ;  /* 0x000000184a662981 */ /* 0x000f28000c1e1500 */
[----:B------:R-:W4:Y:S04]  /*3f70*/  @P2 LDG.E.U16 R195, desc[UR24][R60.64] ;  /* 0x000000183cc32981 */ /* 0x000f28000c1e1500 */
[----:B------:R-:W4:Y:S01]  /*3f80*/  @P2 LDG.E.U16 R201, desc[UR24][R76.64] ;  /* 0x000000184cc92981 */ /* 0x000f22000c1e1500 */
[----:B------:R-:W-:-:S02]  /*3f90*/  LOP3.LUT R14, R0, 0x40, RZ, 0xc0, !PT ;  /* 0x00000040000e7812 */ /* 0x000fc400078ec0ff */
[----:B------:R-:W-:Y:S02]  /*3fa0*/  SHF.R.S32.HI R17, RZ, 0x6, R0 ;  /* 0x00000006ff117819 */ /* 0x000fe40000011400 */
[----:B------:R-:W-:Y:S01]  /*3fb0*/  R2UR UR18, R14 ;  /* 0x000000000e1272ca */ /* 0x000fe200000e0000 */
[----:B------:R-:W-:Y:S01]  /*3fc0*/  IMAD.SHL.U32 R14, R0, 0x2, RZ ;  /* 0x00000002000e7824 */ /* 0x000fe200078e00ff */
[----:B------:R-:W-:-:S04]  /*3fd0*/  @!UP2 UIADD3 UR4, UPT, UPT, -UR5, 0x100000, URZ ;  /* 0x001000000504a890 */ /* 0x000fc8000fffe1ff */
[----:B------:R-:W-:Y:S02]  /*3fe0*/  @!UP2 USHF.L.U32 UR5, UR4, 0xb, URZ ;  /* 0x0000000b0405a899 */ /* 0x000fe400080006ff */
[----:B------:R-:W-:Y:S01]  /*3ff0*/  @!UP2 USHF.L.U32 UR4, UR4, 0x1, URZ ;  /* 0x000000010404a899 */ /* 0x000fe200080006ff */
[----:B------:R-:W-:Y:S02]  /*4000*/  SGXT R17, R17, 0x1 ;  /* 0x000000011111781a */ /* 0x000fe40000000200 */
[----:B------:R-:W-:Y:S01]  /*4010*/  LOP3.LUT R14, R14, 0x7e, RZ, 0xc0, !PT ;  /* 0x0000007e0e0e7812 */ /* 0x000fe200078ec0ff */
[----:B------:R-:W-:-:S03]  /*4020*/  VOTEU.ALL UP1, P6 ;  /* 0x0000000000ff7886 */ /* 0x000fc60003020000 */
[----:B------:R-:W-:-:S05]  /*4030*/  LOP3.LUT R18, R14, 0x90, R17, 0x78, !PT ;  /* 0x000000900e127812 */ /* 0x000fca00078e7811 */
[----:B------:R1:W0:Y:S01]  /*4040*/  @!UP1 SYNCS.EXCH.64 URZ, [UR9+0xa008], UR4 ;  /* 0x00a0080409ff95b2 */ /* 0x0002220008000100 */
[----:B--2---:R2:W-:Y:S01]  /*4050*/  STS.U16 [R18+UR9+0xc00], R15 ;  /* 0x000c000f12007988 */ /* 0x0045e20008000409 */
[----:B------:R-:W-:-:S03]  /*4060*/  LOP3.LUT R16, R18, 0x20, RZ, 0x3c, !PT ;  /* 0x0000002012107812 */ /* 0x000fc600078e3cff */
[----:B-----5:R-:W-:Y:S01]  /*4070*/  STS.U16 [R18+UR9+0x400], R5 ;  /* 0x0004000512007988 */ /* 0x020fe20008000409 */
[----:B--2---:R-:W-:-:S03]  /*4080*/  LOP3.LUT R15, R18, 0x40, RZ, 0x3c, !PT ;  /* 0x00000040120f7812 */ /* 0x004fc600078e3cff */
[----:B---3--:R-:W-:Y:S04]  /*4090*/  STS.U16 [R18+UR9+0x800], R13 ;  /* 0x0008000d12007988 */ /* 0x008fe80008000409 */
[----:B------:R-:W-:Y:S04]  /*40a0*/  STS.U16 [R18+UR9+0x1000], R21 ;  /* 0x0010001512007988 */ /* 0x000fe80008000409 */
        /* <DEDUP_REMOVED lines=9> */
[----:B----4-:R-:W-:Y:S04]  /*4140*/  STS.U16 [R18+UR9+0x3800], R183 ;  /* 0x003800b712007988 */ /* 0x010fe80008000409 */
[----:B------:R-:W-:Y:S04]  /*4150*/  STS.U16 [R18+UR9+0x3c00], R189 ;  /* 0x003c00bd12007988 */ /* 0x000fe80008000409 */
[----:B------:R-:W-:Y:S04]  /*4160*/  STS.U16 [R18+UR9], R165 ;  /* 0x000000a512007988 */ /* 0x000fe80008000409 */
        /* <DEDUP_REMOVED lines=16> */
[----:B------:R2:W-:Y:S02]  /*4270*/  STS.U16 [R15+UR9+0x1600], R22 ;  /* 0x001600160f007988 */ /* 0x0005e40008000409 */
[----:B--2---:R-:W2:Y:S01]  /*4280*/  LDC.64 R22, c[0x0][0x3a8] ;  /* 0x0000ea00ff167b82 */ /* 0x004ea20000000a00 */
[----:B------:R-:W-:-:S02]  /*4290*/  IMAD.U32 R205, RZ, RZ, UR18 ;  /* 0x00000012ffcd7e24 */ /* 0x000fc4000f8e00ff */
[----:B--2---:R-:W-:-:S04]  /*42a0*/  IMAD R5, R3, R22, RZ ;  /* 0x0000001603057224 */ /* 0x004fc800078e02ff */
[----:B------:R-:W-:-:S04]  /*42b0*/  IMAD R5, R22, 0x2, R5 ;  /* 0x0000000216057824 */ /* 0x000fc800078e0205 */
[----:B------:R-:W-:-:S04]  /*42c0*/  IMAD R5, R22, 0x2, R5 ;  /* 0x0000000216057824 */ /* 0x000fc800078e0205 */
[----:B------:R-:W-:-:S04]  /*42d0*/  IMAD R5, R22, 0x2, R5 ;  /* 0x0000000216057824 */ /* 0x000fc800078e0205 */
[----:B------:R-:W-:Y:S02]  /*42e0*/  IMAD R5, R22, 0x2, R5 ;  /* 0x0000000216057824 */ /* 0x000fe400078e0205 */
[----:B------:R-:W-:Y:S01]  /*42f0*/  IMAD R17, R205, 0x20, R14 ;  /* 0x00000020cd117824 */ /* 0x000fe200078e020e */
[----:B------:R-:W-:Y:S01]  /*4300*/  LOP3.LUT R14, R18, 0x60, RZ, 0x3c, !PT ;  /* 0x00000060120e7812 */ /* 0x000fe200078e3cff */
[C---:B------:R-:W-:Y:S01]  /*4310*/  IMAD R19, R22.reuse, 0x2, R5 ;  /* 0x0000000216137824 */ /* 0x040fe200078e0205 */
[----:B------:R-:W-:Y:S01]  /*4320*/  SHF.R.S32.HI R203, RZ, 0x1f, R20 ;  /* 0x0000001fffcb7819 */ /* 0x000fe20000011414 */
[----:B------:R-:W-:Y:S02]  /*4330*/  STS.U16 [R15+UR9+0x600], R4 ;  /* 0x000600040f007988 */ /* 0x000fe40008000409 */
[----:B------:R-:W-:Y:S02]  /*4340*/  IMAD R21, R22, 0x2, R19 ;  /* 0x0000000216157824 */ /* 0x000fe400078e0213 */
[----:B------:R-:W-:Y:S01]  /*4350*/  STS.U16 [R15+UR9+0xa00], R6 ;  /* 0x000a00060f007988 */ /* 0x000fe20008000409 */
[----:B------:R-:W-:-:S03]  /*4360*/  SHF.L.U64.HI R20, R20, 0x1, R203 ;  /* 0x0000000114147819 */ /* 0x000fc600000102cb */
[----:B------:R-:W-:Y:S01]  /*4370*/  STS.U16 [R15+UR9+0xe00], R8 ;  /* 0x000e00080f007988 */ /* 0x000fe20008000409 */
[----:B------:R-:W-:-:S03]  /*4380*/  LEA R150, P0, R5, R86, 0x1 ;  /* 0x0000005605967211 */ /* 0x000fc600078008ff */
[----:B------:R2:W-:Y:S01]  /*4390*/  STS.U16 [R15+UR9+0x1200], R10 ;  /* 0x0012000a0f007988 */ /* 0x0005e20008000409 */
[----:B------:R-:W-:-:S03]  /*43a0*/  IMAD R27, R22, 0x4, R21 ;  /* 0x00000004161b7824 */ /* 0x000fc600078e0215 */
        /* <DEDUP_REMOVED lines=11> */
[----:B------:R3:W-:Y:S01]  /*4460*/  STS.U16 [R14+UR9+0x1f00], R29 ;  /* 0x001f001d0e007988 */ /* 0x0007e20008000409 */
[----:B------:R-:W-:-:S03]  /*4470*/  LOP3.LUT R13, R17, 0x10, RZ, 0x3c, !PT ;  /* 0x00000010110d7812 */ /* 0x000fc600078e3cff */
[----:B------:R4:W-:Y:S01]  /*4480*/  STS.U16 [R14+UR9+0xb00], R11 ;  /* 0x000b000b0e007988 */ /* 0x0009e20008000409 */
[C---:B--2---:R-:W-:Y:S02]  /*4490*/  LOP3.LUT R10, R17.reuse, 0x30, RZ, 0x3c, !PT ;  /* 0x00000030110a7812 */ /* 0x044fe400078e3cff */
[----:B---3--:R-:W-:Y:S01]  /*44a0*/  SHF.R.S32.HI R29, RZ, 0x1f, R5 ;  /* 0x0000001fff1d7819 */ /* 0x008fe20000011405 */
[----:B------:R-:W-:Y:S01]  /*44b0*/  STS.U16 [R14+UR9+0x1300], R25 ;  /* 0x001300190e007988 */ /* 0x000fe20008000409 */
[----:B------:R-:W-:Y:S02]  /*44c0*/  SHF.R.S32.HI R24, RZ, 0x1f, R19 ;  /* 0x0000001fff187819 */ /* 0x000fe40000011413 */
[----:B----4-:R-:W-:Y:S02]  /*44d0*/  LOP3.LUT R11, R17, 0x20, RZ, 0x3c, !PT ;  /* 0x00000020110b7812 */ /* 0x010fe400078e3cff */
[----:B------:R-:W-:Y:S01]  /*44e0*/  LEA.HI.X R29, R5, R20, R29, 0x1, P0 ;  /* 0x00000014051d7211 */ /* 0x000fe200000f0c1d */
[----:B------:R-:W-:Y:S01]  /*44f0*/  IMAD R5, R22, 0x2, R27 ;  /* 0x0000000216057824 */ /* 0x000fe200078e021b */
[----:B------:R-:W-:Y:S01]  /*4500*/  LEA R152, P0, R19, R86, 0x1 ;  /* 0x0000005613987211 */ /* 0x000fe200078008ff */
[----:B------:R-:W-:Y:S01]  /*4510*/  STS.U16 [R14+UR9+0x1b00], R81 ;  /* 0x001b00510e007988 */ /* 0x000fe20008000409 */
[----:B------:R-:W-:-:S02]  /*4520*/  LOP3.LUT R188, R3, 0x16, RZ, 0xfc, !PT ;  /* 0x0000001603bc7812 */ /* 0x000fc400078efcff */
[C---:B------:R-:W-:Y:S01]  /*4530*/  LOP3.LUT R9, R17.reuse, 0x40, RZ, 0x3c, !PT ;  /* 0x0000004011097812 */ /* 0x040fe200078e3cff */
[----:B------:R-:W-:Y:S01]  /*4540*/  STS.U16 [R14+UR9+0x2300], R101 ;  /* 0x002300650e007988 */ /* 0x000fe20008000409 */
[----:B------:R-:W-:Y:S02]  /*4550*/  LOP3.LUT R8, R17, 0x50, RZ, 0x3c, !PT ;  /* 0x0000005011087812 */ /* 0x000fe400078e3cff */
[C---:B------:R-:W-:Y:S01]  /*4560*/  LOP3.LUT R186, R3.reuse, 0x18, RZ, 0xfc, !PT ;  /* 0x0000001803ba7812 */ /* 0x040fe200078efcff */
[----:B------:R-:W-:Y:S01]  /*4570*/  STS.U16 [R14+UR9+0x2b00], R113 ;  /* 0x002b00710e007988 */ /* 0x000fe20008000409 */
[----:B------:R-:W-:-:S03]  /*4580*/  LOP3.LUT R184, R3, 0x1a, RZ, 0xfc, !PT ;  /* 0x0000001a03b87812 */ /* 0x000fc600078efcff */
[----:B------:R-:W-:Y:S01]  /*4590*/  STS.U16 [R14+UR9+0x3300], R177 ;  /* 0x003300b10e007988 */ /* 0x000fe20008000409 */
[----:B------:R-:W-:-:S03]  /*45a0*/  LOP3.LUT R162, R3, 0x38, RZ, 0xfc, !PT ;  /* 0x0000003803a27812 */ /* 0x000fc600078efcff */
[----:B------:R-:W-:Y:S01]  /*45b0*/  STS.U16 [R14+UR9+0x3b00], R187 ;  /* 0x003b00bb0e007988 */ /* 0x000fe20008000409 */
[----:B------:R-:W-:-:S03]  /*45c0*/  LEA.HI.X R24, R19, R20, R24, 0x1, P0 ;  /* 0x0000001413187211 */ /* 0x000fc600000f0c18 */
[----:B------:R-:W-:Y:S04]  /*45d0*/  STS.U16 [R14+UR9+0x300], R169 ;  /* 0x000300a90e007988 */ /* 0x000fe80008000409 */
[----:B------:R-:W-:Y:S04]  /*45e0*/  STS.U16 [R14+UR9+0x700], R171 ;  /* 0x000700ab0e007988 */ /* 0x000fe80008000409 */
[----:B------:R-:W-:Y:S04]  /*45f0*/  STS.U16 [R14+UR9+0xf00], R173 ;  /* 0x000f00ad0e007988 */ /* 0x000fe80008000409 */
[----:B------:R-:W-:Y:S04]  /*4600*/  STS.U16 [R14+UR9+0x1700], R175 ;  /* 0x001700af0e007988 */ /* 0x000fe80008000409 */
[----:B------:R2:W-:Y:S04]  /*4610*/  STS.U16 [R14+UR9+0x2700], R33 ;  /* 0x002700210e007988 */ /* 0x0005e80008000409 */
[----:B------:R-:W-:Y:S04]  /*4620*/  STS.U16 [R14+UR9+0x2f00], R37 ;  /* 0x002f00250e007988 */ /* 0x000fe80008000409 */
[----:B------:R-:W-:Y:S04]  /*4630*/  STS.U16 [R14+UR9+0x3700], R39 ;  /* 0x003700270e007988 */ /* 0x000fe80008000409 */
[----:B------:R-:W-:Y:S01]  /*4640*/  STS.U16 [R14+UR9+0x3f00], R41 ;  /* 0x003f00290e007988 */ /* 0x000fe20008000409 */
[----:B--2---:R-:W-:-:S03]  /*4650*/  IMAD R33, R163, R22, RZ ;  /* 0x00000016a3217224 */ /* 0x004fc600078e02ff */
[----:B------:R2:W-:Y:S01]  /*4660*/  STS.U16 [R17+UR9+0x8000], R28 ;  /* 0x0080001c11007988 */ /* 0x0005e20008000409 */
[----:B------:R-:W-:-:S03]  /*4670*/  LEA R154, P1, R21, R86, 0x1 ;  /* 0x00000056159a7211 */ /* 0x000fc600078208ff */
[----:B------:R-:W-:Y:S01]  /*4680*/  STS.U16 [R17+UR9+0x8400], R42 ;  /* 0x0084002a11007988 */ /* 0x000fe20008000409 */
[----:B------:R-:W-:Y:S01]  /*4690*/  SHF.R.S32.HI R4, RZ, 0x1f, R27 ;  /* 0x0000001fff047819 */ /* 0x000fe2000001141b */
[----:B------:R-:W-:Y:S02]  /*46a0*/  IMAD R25, R22, 0x2, R5 ;  /* 0x0000000216197824 */ /* 0x000fe400078e0205 */
[----:B------:R-:W-:Y:S01]  /*46b0*/  STS.U16 [R13+UR9+0x8080], R32 ;  /* 0x008080200d007988 */ /* 0x000fe20008000409 */
[----:B------:R-:W-:Y:S01]  /*46c0*/  LEA R156, P2, R27, R86, 0x1 ;  /* 0x000000561b9c7211 */ /* 0x000fe200078408ff */
[----:B------:R-:W-:Y:S02]  /*46d0*/  IMAD R163, R188, R22, RZ ;  /* 0x00000016bca37224 */ /* 0x000fe400078e02ff */
[----:B------:R-:W-:Y:S01]  /*46e0*/  STS.U16 [R13+UR9+0x8480], R96 ;  /* 0x008480600d007988 */ /* 0x000fe20008000409 */
[----:B--2---:R-:W-:Y:S02]  /*46f0*/  SHF.R.S32.HI R28, RZ, 0x1f, R21 ;  /* 0x0000001fff1c7819 */ /* 0x004fe40000011415 */
[----:B------:R-:W-:Y:S01]  /*4700*/  SHF.R.S32.HI R26, RZ, 0x1f, R5 ;  /* 0x0000001fff1a7819 */ /* 0x000fe20000011405 */
[----:B------:R-:W-:Y:S01]  /*4710*/  STS.U16 [R11+UR9+0x8100], R36 ;  /* 0x008100240b007988 */ /* 0x000fe20008000409 */
[----:B------:R-:W-:-:S02]  /*4720*/  LEA R158, P0, R5, R86, 0x1 ;  /* 0x00000056059e7211 */ /* 0x000fc400078008ff */
[C---:B------:R-:W-:Y:S01]  /*4730*/  LOP3.LUT R182, R3.reuse, 0x1c, RZ, 0xfc, !PT ;  /* 0x0000001c03b67812 */ /* 0x040fe200078efcff */
[----:B------:R-:W-:Y:S01]  /*4740*/  STS.U16 [R11+UR9+0x8500], R98 ;  /* 0x008500620b007988 */ /* 0x000fe20008000409 */
[C---:B------:R-:W-:Y:S01]  /*4750*/  LOP3.LUT R164, R3.reuse, 0x36, RZ, 0xfc, !PT ;  /* 0x0000003603a47812 */ /* 0x040fe200078efcff */
[----:B------:R-:W-:Y:S01]  /*4760*/  IMAD R165, R186, R22, RZ ;  /* 0x00000016baa57224 */ /* 0x000fe200078e02ff */
[C---:B------:R-:W-:Y:S01]  /*4770*/  LOP3.LUT R166, R3.reuse, 0x34, RZ, 0xfc, !PT ;  /* 0x0000003403a67812 */ /* 0x040fe200078efcff */
[----:B------:R-:W-:Y:S01]  /*4780*/  STS.U16 [R10+UR9+0x8180], R43 ;  /* 0x0081802b0a007988 */ /* 0x000fe20008000409 */
[----:B------:R-:W-:-:S03]  /*4790*/  LOP3.LUT R180, R3, 0x20, RZ, 0xfc, !PT ;  /* 0x0000002003b47812 */ /* 0x000fc600078efcff */
[----:B------:R-:W-:Y:S01]  /*47a0*/  STS.U16 [R10+UR9+0x8580], R197 ;  /* 0x008580c50a007988 */ /* 0x000fe20008000409 */
[C---:B------:R-:W-:Y:S01]  /*47b0*/  LOP3.LUT R178, R3.reuse, 0x22, RZ, 0xfc, !PT ;  /* 0x0000002203b27812 */ /* 0x040fe200078efcff */
[----:B------:R-:W-:Y:S02]  /*47c0*/  IMAD R167, R184, R22, RZ ;  /* 0x00000016b8a77224 */ /* 0x000fe400078e02ff */
[----:B------:R-:W-:Y:S01]  /*47d0*/  STS.U16 [R9+UR9+0x8200], R38 ;  /* 0x0082002609007988 */ /* 0x000fe20008000409 */
[----:B------:R-:W-:-:S03]  /*47e0*/  LOP3.LUT R168, R3, 0x32, RZ, 0xfc, !PT ;  /* 0x0000003203a87812 */ /* 0x000fc600078efcff */
[----:B------:R-:W-:Y:S01]  /*47f0*/  STS.U16 [R9+UR9+0x8600], R100 ;  /* 0x0086006409007988 */ /* 0x000fe20008000409 */
[----:B------:R-:W-:-:S03]  /*4800*/  LEA.HI.X R28, R21, R20, R28, 0x1, P1 ;  /* 0x00000014151c7211 */ /* 0x000fc600008f0c1c */
[----:B------:R2:W-:Y:S01]  /*4810*/  STS.U16 [R8+UR9+0x8280], R193 ;  /* 0x008280c108007988 */ /* 0x0005e20008000409 */
[----:B------:R-:W-:Y:S01]  /*4820*/  LEA.HI.X R27, R27, R20, R4, 0x1, P2 ;  /* 0x000000141b1b7211 */ /* 0x000fe200010f0c04 */
[----:B------:R-:W-:Y:S01]  /*4830*/  IMAD R169, R182, R22, RZ ;  /* 0x00000016b6a97224 */ /* 0x000fe200078e02ff */
[----:B------:R-:W-:Y:S01]  /*4840*/  LEA.HI.X R26, R5, R20, R26, 0x1, P0 ;  /* 0x00000014051a7211 */ /* 0x000fe200000f0c1a */
[-C--:B------:R-:W-:Y:S01]  /*4850*/  IMAD R191, R164, R22.reuse, RZ ;  /* 0x00000016a4bf7224 */ /* 0x080fe200078e02ff */
[----:B------:R-:W-:Y:S01]  /*4860*/  SHF.R.S32.HI R4, RZ, 0x1f, R25 ;  /* 0x0000001fff047819 */ /* 0x000fe20000011419 */
[----:B------:R-:W-:Y:S01]  /*4870*/  IMAD R189, R166, R22, RZ ;  /* 0x00000016a6bd7224 */ /* 0x000fe200078e02ff */
[----:B------:R-:W-:Y:S01]  /*4880*/  LEA R160, P1, R25, R86, 0x1 ;  /* 0x0000005619a07211 */ /* 0x000fe200078208ff */
[-C--:B--2---:R-:W-:Y:S01]  /*4890*/  IMAD R193, R162, R22.reuse, RZ ;  /* 0x00000016a2c17224 */ /* 0x084fe200078e02ff */
[----:B------:R-:W-:Y:S01]  /*48a0*/  LOP3.LUT R5, R3, 0x24, RZ, 0xfc, !PT ;  /* 0x0000002403057812 */ /* 0x000fe200078efcff */
[----:B------:R-:W-:Y:S01]  /*48b0*/  IMAD.SHL.U32 R162, R163, 0x2, RZ ;  /* 0x00000002a3a27824 */ /* 0x000fe200078e00ff */
[----:B------:R-:W-:Y:S01]  /*48c0*/  LOP3.LUT R170, R3, 0x30, RZ, 0xfc, !PT ;  /* 0x0000003003aa7812 */ /* 0x000fe200078efcff */
[----:B------:R-:W-:Y:S01]  /*48d0*/  IMAD.SHL.U32 R164, R165, 0x2, RZ ;  /* 0x00000002a5a47824 */ /* 0x000fe200078e00ff */
[C---:B------:R-:W-:Y:S01]  /*48e0*/  LOP3.LUT R172, R3.reuse, 0x2c, RZ, 0xfc, !PT ;  /* 0x0000002c03ac7812 */ /* 0x040fe200078efcff */
[-C--:B------:R-:W-:Y:S01]  /*48f0*/  IMAD R171, R180, R22.reuse, RZ ;  /* 0x00000016b4ab7224 */ /* 0x080fe200078e02ff */
[----:B------:R-:W-:Y:S01]  /*4900*/  LOP3.LUT R176, R3, 0x26, RZ, 0xfc, !PT ;  /* 0x0000002603b07812 */ /* 0x000fe200078efcff */
[----:B------:R-:W-:Y:S01]  /*4910*/  IMAD.SHL.U32 R166, R167, 0x2, RZ ;  /* 0x00000002a7a67824 */ /* 0x000fe200078e00ff */
[----:B------:R-:W-:Y:S01]  /*4920*/  LOP3.LUT R174, R3, 0x28, RZ, 0xfc, !PT ;  /* 0x0000002803ae7812 */ /* 0x000fe200078efcff */
[----:B------:R-:W-:Y:S01]  /*4930*/  IMAD R173, R178, R22, RZ ;  /* 0x00000016b2ad7224 */ /* 0x000fe200078e02ff */
[----:B------:R-:W-:Y:S01]  /*4940*/  LEA.HI.X R25, R25, R20, R4, 0x1, P1 ;  /* 0x0000001419197211 */ /* 0x000fe200008f0c04 */
[----:B------:R-:W-:Y:S01]  /*4950*/  IMAD R187, R168, R22, RZ ;  /* 0x00000016a8bb7224 */ /* 0x000fe200078e02ff */
[----:B0-----:R-:W-:Y:S01]  /*4960*/  IADD3 R162, P4, P5, R162, UR14, R86 ;  /* 0x0000000ea2a27c10 */ /* 0x001fe2000fd9e056 */
[----:B------:R-:W-:Y:S01]  /*4970*/  IMAD.HI R163, R163, 0x2, RZ ;  /* 0x00000002a3a37827 */ /* 0x000fe200078e02ff */
[----:B------:R-:W-:-:S03]  /*4980*/  LOP3.LUT R4, R3, 0x2a, RZ, 0xfc, !PT ;  /* 0x0000002a03047812 */ /* 0x000fc600078efcff */
[----:B------:R-:W-:Y:S01]  /*4990*/  IMAD.SHL.U32 R168, R169, 0x2, RZ ;  /* 0x00000002a9a87824 */ /* 0x000fe200078e00ff */
[--C-:B------:R-:W-:Y:S01]  /*49a0*/  IADD3 R164, P2, P3, R164, UR14, R86.reuse ;  /* 0x0000000ea4a47c10 */ /* 0x100fe2000fb5e056 */
[-C--:B------:R-:W-:Y:S02]  /*49b0*/  IMAD R175, R5, R22.reuse, RZ ;  /* 0x0000001605af7224 */ /* 0x080fe400078e02ff */
[----:B------:R-:W-:Y:S02]  /*49c0*/  IMAD R185, R170, R22, RZ ;  /* 0x00000016aab97224 */ /* 0x000fe400078e02ff */
[----:B------:R-:W-:Y:S01]  /*49d0*/  IMAD.HI R165, R165, 0x2, RZ ;  /* 0x00000002a5a57827 */ /* 0x000fe200078e02ff */
[----:B------:R-:W-:-:S03]  /*49e0*/  IADD3 R166, P0, P1, R166, UR14, R86 ;  /* 0x0000000ea6a67c10 */ /* 0x000fc6000f91e056 */
[----:B------:R-:W-:Y:S02]  /*49f0*/  IMAD R183, R172, R22, RZ ;  /* 0x00000016acb77224 */ /* 0x000fe400078e02ff */
[----:B------:R-:W-:Y:S01]  /*4a00*/  IMAD.HI R167, R167, 0x2, RZ ;  /* 0x00000002a7a77827 */ /* 0x000fe200078e02ff */
[----:B------:R-:W-:-:S03]  /*4a10*/  IADD3.X R163, PT, PT, R163, UR15, R20, P4, P5 ;  /* 0x0000000fa3a37c10 */ /* 0x000fc6000a7ea414 */
[----:B------:R-:W-:Y:S02]  /*4a20*/  IMAD.SHL.U32 R170, R171, 0x2, RZ ;  /* 0x00000002abaa7824 */ /* 0x000fe400078e00ff */
[-C--:B------:R-:W-:Y:S02]  /*4a30*/  IMAD R177, R176, R22.reuse, RZ ;  /* 0x00000016b0b17224 */ /* 0x080fe400078e02ff */
[----:B------:R-:W-:Y:S01]  /*4a40*/  IMAD.SHL.U32 R172, R173, 0x2, RZ ;  /* 0x00000002adac7824 */ /* 0x000fe200078e00ff */
[----:B------:R-:W-:Y:S01]  /*4a50*/  IADD3 R168, P4, P5, R168, UR14, R86 ;  /* 0x0000000ea8a87c10 */ /* 0x000fe2000fd9e056 */
[----:B------:R-:W-:Y:S02]  /*4a60*/  IMAD R179, R174, R22, RZ ;  /* 0x00000016aeb37224 */ /* 0x000fe400078e02ff */
[----:B------:R-:W-:Y:S01]  /*4a70*/  IMAD.HI R169, R169, 0x2, RZ ;  /* 0x00000002a9a97827 */ /* 0x000fe200078e02ff */
[----:B------:R-:W-:-:S03]  /*4a80*/  IADD3.X R165, PT, PT, R165, UR15, R20, P2, P3 ;  /* 0x0000000fa5a57c10 */ /* 0x000fc600097e6414 */
[----:B------:R-:W-:Y:S01]  /*4a90*/  IMAD.SHL.U32 R174, R175, 0x2, RZ ;  /* 0x00000002afae7824 */ /* 0x000fe200078e00ff */
[----:B------:R-:W-:Y:S01]  /*4aa0*/  IADD3 R170, P2, P3, R170, UR14, R86 ;  /* 0x0000000eaaaa7c10 */ /* 0x000fe2000fb5e056 */
[----:B------:R-:W-:Y:S01]  /*4ab0*/  IMAD R181, R4, R22, RZ ;  /* 0x0000001604b57224 */ /* 0x000fe200078e02ff */
[----:B------:R-:W-:Y:S01]  /*4ac0*/  IADD3.X R167, PT, PT, R167, UR15, R20, P0, P1 ;  /* 0x0000000fa7a77c10 */ /* 0x000fe200087e2414 */
[----:B------:R-:W-:Y:S01]  /*4ad0*/  IMAD.HI R171, R171, 0x2, RZ ;  /* 0x00000002abab7827 */ /* 0x000fe200078e02ff */
[----:B------:R-:W-:-:S03]  /*4ae0*/  IADD3 R172, P0, P1, R172, UR14, R86 ;  /* 0x0000000eacac7c10 */ /* 0x000fc6000f91e056 */
[----:B------:R-:W-:Y:S01]  /*4af0*/  IMAD.HI R173, R173, 0x2, RZ ;  /* 0x00000002adad7827 */ /* 0x000fe200078e02ff */
[----:B------:R-:W-:-:S03]  /*4b00*/  IADD3.X R169, PT, PT, R169, UR15, R20, P4, P5 ;  /* 0x0000000fa9a97c10 */ /* 0x000fc6000a7ea414 */
[----:B------:R-:W-:Y:S02]  /*4b10*/  IMAD.SHL.U32 R176, R177, 0x2, RZ ;  /* 0x00000002b1b07824 */ /* 0x000fe400078e00ff */
[----:B------:R-:W-:Y:S01]  /*4b20*/  IMAD.SHL.U32 R251, R179, 0x2, RZ ;  /* 0x00000002b3fb7824 */ /* 0x000fe200078e00ff */
[----:B------:R-:W-:Y:S01]  /*4b30*/  IADD3 R174, P4, P5, R174, UR14, R86 ;  /* 0x0000000eaeae7c10 */ /* 0x000fe2000fd9e056 */
[----:B------:R-:W-:Y:S01]  /*4b40*/  IMAD.HI R175, R175, 0x2, RZ ;  /* 0x00000002afaf7827 */ /* 0x000fe200078e02ff */
[----:B------:R-:W-:Y:S02]  /*4b50*/  LOP3.LUT R7, R17, 0x60, RZ, 0x3c, !PT ;  /* 0x0000006011077812 */ /* 0x000fe400078e3cff */
[----:B------:R-:W-:Y:S01]  /*4b60*/  IADD3.X R171, PT, PT, R171, UR15, R20, P2, P3 ;  /* 0x0000000fabab7c10 */ /* 0x000fe200097e6414 */
[----:B------:R-:W-:Y:S01]  /*4b70*/  IMAD.SHL.U32 R249, R181, 0x2, RZ ;  /* 0x00000002b5f97824 */ /* 0x000fe200078e00ff */
[----:B------:R-:W-:Y:S01]  /*4b80*/  LOP3.LUT R6, R17, 0x70, RZ, 0x3c, !PT ;  /* 0x0000007011067812 */ /* 0x000fe200078e3cff */
[----:B------:R-:W-:Y:S01]  /*4b90*/  IMAD.HI R177, R177, 0x2, RZ ;  /* 0x00000002b1b17827 */ /* 0x000fe200078e02ff */
[----:B------:R-:W-:-:S02]  /*4ba0*/  IADD3 R176, P2, P3, R176, UR14, R86 ;  /* 0x0000000eb0b07c10 */ /* 0x000fc4000fb5e056 */
[----:B------:R-:W-:Y:S01]  /*4bb0*/  IADD3.X R173, PT, PT, R173, UR15, R20, P0, P1 ;  /* 0x0000000fadad7c10 */ /* 0x000fe200087e2414 */
[----:B------:R-:W-:Y:S01]  /*4bc0*/  IMAD.HI R179, R179, 0x2, RZ ;  /* 0x00000002b3b37827 */ /* 0x000fe200078e02ff */
[----:B------:R-:W-:Y:S02]  /*4bd0*/  LOP3.LUT R132, R3, 0x3a, RZ, 0xfc, !PT ;  /* 0x0000003a03847812 */ /* 0x000fe400078efcff */
[----:B------:R-:W-:Y:S01]  /*4be0*/  IADD3 R178, P0, P1, R251, UR14, R86 ;  /* 0x0000000efbb27c10 */ /* 0x000fe2000f91e056 */
[----:B------:R-:W-:Y:S01]  /*4bf0*/  IMAD.SHL.U32 R247, R183, 0x2, RZ ;  /* 0x00000002b7f77824 */ /* 0x000fe200078e00ff */
[----:B------:R-:W-:Y:S01]  /*4c00*/  LOP3.LUT R130, R3, 0x3c, RZ, 0xfc, !PT ;  /* 0x0000003c03827812 */ /* 0x000fe200078efcff */
[----:B------:R-:W-:Y:S01]  /*4c10*/  IMAD.SHL.U32 R245, R185, 0x2, RZ ;  /* 0x00000002b9f57824 */ /* 0x000fe200078e00ff */
[----:B------:R-:W-:Y:S01]  /*4c20*/  IADD3.X R175, PT, PT, R175, UR15, R20, P4, P5 ;  /* 0x0000000fafaf7c10 */ /* 0x000fe2000a7ea414 */
[----:B------:R-:W-:Y:S01]  /*4c30*/  IMAD.HI R181, R181, 0x2, RZ ;  /* 0x00000002b5b57827 */ /* 0x000fe200078e02ff */
[----:B------:R-:W-:Y:S01]  /*4c40*/  STS.U16 [R8+UR9+0x8680], R199 ;  /* 0x008680c708007988 */ /* 0x000fe20008000409 */
[----:B------:R-:W-:-:S02]  /*4c50*/  IADD3 R180, P4, P5, R249, UR14, R86 ;  /* 0x0000000ef9b47c10 */ /* 0x000fc4000fd9e056 */
[----:B------:R-:W-:Y:S01]  /*4c60*/  IMAD.SHL.U32 R243, R187, 0x2, RZ ;  /* 0x00000002bbf37824 */ /* 0x000fe200078e00ff */
[----:B------:R-:W-:Y:S01]  /*4c70*/  STS.U16 [R7+UR9+0x8300], R40 ;  /* 0x0083002807007988 */ /* 0x000fe20008000409 */
[----:B------:R-:W-:Y:S01]  /*4c80*/  LOP3.LUT R126, R3, 0x40, RZ, 0xfc, !PT ;  /* 0x00000040037e7812 */ /* 0x000fe200078efcff */
[----:B------:R-:W-:Y:S01]  /*4c90*/  IMAD.HI R183, R183, 0x2, RZ ;  /* 0x00000002b7b77827 */ /* 0x000fe200078e02ff */
[----:B------:R-:W-:Y:S01]  /*4ca0*/  IADD3.X R177, PT, PT, R177, UR15, R20, P2, P3 ;  /* 0x0000000fb1b17c10 */ /* 0x000fe200097e6414 */
[----:B------:R-:W-:Y:S01]  /*4cb0*/  STS.U16 [R7+UR9+0x8700], R102 ;  /* 0x0087006607007988 */ /* 0x000fe20008000409 */
[----:B------:R-:W-:Y:S01]  /*4cc0*/  IADD3 R182, P2, P3, R247, UR14, R86 ;  /* 0x0000000ef7b67c10 */ /* 0x000fe2000fb5e056 */
[----:B------:R-:W-:Y:S01]  /*4cd0*/  IMAD.HI R185, R185, 0x2, RZ ;  /* 0x00000002b9b97827 */ /* 0x000fe200078e02ff */
[----:B------:R-:W-:Y:S01]  /*4ce0*/  IADD3.X R179, PT, PT, R179, UR15, R20, P0, P1 ;  /* 0x0000000fb3b37c10 */ /* 0x000fe200087e2414 */
[----:B------:R0:W-:Y:S01]  /*4cf0*/  STS.U16 [R6+UR9+0x8380], R195 ;  /* 0x008380c306007988 */ /* 0x0001e20008000409 */
[----:B------:R-:W-:Y:S01]  /*4d00*/  LOP3.LUT R124, R3, 0x42, RZ, 0xfc, !PT ;  /* 0x00000042037c7812 */ /* 0x000fe200078efcff */
[----:B------:R-:W-:Y:S01]  /*4d10*/  IMAD.SHL.U32 R241, R189, 0x2, RZ ;  /* 0x00000002bdf17824 */ /* 0x000fe200078e00ff */
[----:B------:R-:W-:Y:S01]  /*4d20*/  IADD3 R184, P0, P1, R245, UR14, R86 ;  /* 0x0000000ef5b87c10 */ /* 0x000fe2000f91e056 */
[----:B------:R-:W-:Y:S01]  /*4d30*/  IMAD.SHL.U32 R239, R191, 0x2, RZ ;  /* 0x00000002bfef7824 */ /* 0x000fe200078e00ff */
[----:B------:R-:W-:Y:S01]  /*4d40*/  LOP3.LUT R122, R3, 0x44, RZ, 0xfc, !PT ;  /* 0x00000044037a7812 */ /* 0x000fe200078efcff */
[----:B------:R-:W-:Y:S01]  /*4d50*/  IMAD R197, R130, R22, RZ ;  /* 0x0000001682c57224 */ /* 0x000fe200078e02ff */
[----:B------:R-:W-:Y:S01]  /*4d60*/  IADD3.X R181, PT, PT, R181, UR15, R20, P4, P5 ;  /* 0x0000000fb5b57c10 */ /* 0x000fe2000a7ea414 */
[----:B------:R-:W-:Y:S01]  /*4d70*/  IMAD.HI R187, R187, 0x2, RZ ;  /* 0x00000002bbbb7827 */ /* 0x000fe200078e02ff */
[----:B------:R-:W-:-:S03]  /*4d80*/  IADD3 R186, P4, P5, R243, UR14, R86 ;  /* 0x0000000ef3ba7c10 */ /* 0x000fc6000fd9e056 */
[-C--:B0-----:R-:W-:Y:S01]  /*4d90*/  IMAD R195, R132, R22.reuse, RZ ;  /* 0x0000001684c37224 */ /* 0x081fe200078e02ff */
[----:B------:R-:W-:Y:S01]  /*4da0*/  LOP3.LUT R120, R3, 0x46, RZ, 0xfc, !PT ;  /* 0x0000004603787812 */ /* 0x000fe200078efcff */
[----:B------:R-:W-:Y:S01]  /*4db0*/  IMAD.SHL.U32 R237, R193, 0x2, RZ ;  /* 0x00000002c1ed7824 */ /* 0x000fe200078e00ff */
[----:B------:R-:W-:Y:S01]  /*4dc0*/  IADD3.X R183, PT, PT, R183, UR15, R20, P2, P3 ;  /* 0x0000000fb7b77c10 */ /* 0x000fe200097e6414 */
[-C--:B------:R-:W-:Y:S01]  /*4dd0*/  IMAD R199, R126, R22.reuse, RZ ;  /* 0x000000167ec77224 */ /* 0x080fe200078e02ff */
[----:B------:R0:W-:Y:S01]  /*4de0*/  STS.U16 [R6+UR9+0x8780], R201 ;  /* 0x008780c906007988 */ /* 0x0001e20008000409 */
[----:B------:R-:W-:Y:S01]  /*4df0*/  IMAD.HI R189, R189, 0x2, RZ ;  /* 0x00000002bdbd7827 */ /* 0x000fe200078e02ff */
[----:B------:R-:W-:Y:S02]  /*4e00*/  IADD3 R188, P2, P3, R241, UR14, R86 ;  /* 0x0000000ef1bc7c10 */ /* 0x000fe4000fb5e056 */
[----:B------:R-:W-:Y:S01]  /*4e10*/  IADD3.X R185, PT, PT, R185, UR15, R20, P0, P1 ;  /* 0x0000000fb9b97c10 */ /* 0x000fe200087e2414 */
[----:B------:R-:W-:Y:S01]  /*4e20*/  IMAD.HI R191, R191, 0x2, RZ ;  /* 0x00000002bfbf7827 */ /* 0x000fe200078e02ff */
[----:B------:R-:W-:Y:S01]  /*4e30*/  LOP3.LUT R118, R3, 0x48, RZ, 0xfc, !PT ;  /* 0x0000004803767812 */ /* 0x000fe200078efcff */
[----:B------:R2:W-:Y:S06]  /*4e40*/  MEMBAR.ALL.CTA ;  /* 0x0000000000007992 */ /* 0x0005ec0000008000 */
[----:B--2---:R-:W2:Y:S01]  /*4e50*/  FENCE.VIEW.ASYNC.S ;  /* 0x00000000000073c6 */ /* 0x004ea20000000000 */
[----:B------:R-:W-:Y:S01]  /*4e60*/  IADD3 R190, P0, P1, R239, UR14, R86 ;  /* 0x0000000eefbe7c10 */ /* 0x000fe2000f91e056 */
[----:B------:R-:W-:Y:S01]  /*4e70*/  IMAD.SHL.U32 R235, R195, 0x2, RZ ;  /* 0x00000002c3eb7824 */ /* 0x000fe200078e00ff */
[----:B------:R-:W-:Y:S01]  /*4e80*/  LOP3.LUT R116, R3, 0x4a, RZ, 0xfc, !PT ;  /* 0x0000004a03747812 */ /* 0x000fe200078efcff */
[-C--:B0-----:R-:W-:Y:S01]  /*4e90*/  IMAD R201, R124, R22.reuse, RZ ;  /* 0x000000167cc97224 */ /* 0x081fe200078e02ff */
[----:B------:R-:W-:Y:S01]  /*4ea0*/  IADD3.X R187, PT, PT, R187, UR15, R20, P4, P5 ;  /* 0x0000000fbbbb7c10 */ /* 0x000fe2000a7ea414 */
[----:B------:R-:W-:Y:S01]  /*4eb0*/  IMAD.SHL.U32 R233, R197, 0x2, RZ ;  /* 0x00000002c5e97824 */ /* 0x000fe200078e00ff */
[----:B------:R-:W-:Y:S01]  /*4ec0*/  IADD3 R192, P4, P5, R237, UR14, R86 ;  /* 0x0000000eedc07c10 */ /* 0x000fe2000fd9e056 */
[----:B------:R-:W-:-:S02]  /*4ed0*/  IMAD R203, R122, R22, RZ ;  /* 0x000000167acb7224 */ /* 0x000fc400078e02ff */
[----:B------:R-:W-:Y:S01]  /*4ee0*/  IMAD.HI R193, R193, 0x2, RZ ;  /* 0x00000002c1c17827 */ /* 0x000fe200078e02ff */
[----:B------:R-:W-:Y:S02]  /*4ef0*/  LOP3.LUT R114, R3, 0x4c, RZ, 0xfc, !PT ;  /* 0x0000004c03727812 */ /* 0x000fe400078efcff */
[----:B------:R-:W-:Y:S01]  /*4f00*/  IADD3.X R189, PT, PT, R189, UR15, R20, P2, P3 ;  /* 0x0000000fbdbd7c10 */ /* 0x000fe200097e6414 */
[----:B------:R-:W-:Y:S01]  /*4f10*/  IMAD.SHL.U32 R231, R199, 0x2, RZ ;  /* 0x00000002c7e77824 */ /* 0x000fe200078e00ff */
[----:B------:R-:W-:Y:S01]  /*4f20*/  IADD3 R194, P2, P3, R235, UR14, R86 ;  /* 0x0000000eebc27c10 */ /* 0x000fe2000fb5e056 */
[-C--:B------:R-:W-:Y:S01]  /*4f30*/  IMAD R205, R120, R22.reuse, RZ ;  /* 0x0000001678cd7224 */ /* 0x080fe200078e02ff */
[----:B------:R-:W-:Y:S01]  /*4f40*/  IADD3.X R191, PT, PT, R191, UR15, R20, P0, P1 ;  /* 0x0000000fbfbf7c10 */ /* 0x000fe200087e2414 */
[----:B------:R-:W-:Y:S01]  /*4f50*/  IMAD.HI R195, R195, 0x2, RZ ;  /* 0x00000002c3c37827 */ /* 0x000fe200078e02ff */
[----:B------:R-:W-:Y:S02]  /*4f60*/  LOP3.LUT R112, R3, 0x50, RZ, 0xfc, !PT ;  /* 0x0000005003707812 */ /* 0x000fe400078efcff */
[----:B------:R-:W-:Y:S01]  /*4f70*/  IADD3 R196, P0, P1, R233, UR14, R86 ;  /* 0x0000000ee9c47c10 */ /* 0x000fe2000f91e056 */
[----:B------:R-:W-:-:S02]  /*4f80*/  IMAD R30, R131, R22, RZ ;  /* 0x00000016831e7224 */ /* 0x000fc400078e02ff */
[----:B------:R-:W-:Y:S01]  /*4f90*/  IMAD.HI R197, R197, 0x2, RZ ;  /* 0x00000002c5c57827 */ /* 0x000fe200078e02ff */
[----:B------:R-:W-:-:S03]  /*4fa0*/  LOP3.LUT R108, R3, 0x52, RZ, 0xfc, !PT ;  /* 0x00000052036c7812 */ /* 0x000fc600078efcff */
[----:B------:R-:W-:Y:S01]  /*4fb0*/  IMAD.SHL.U32 R229, R201, 0x2, RZ ;  /* 0x00000002c9e57824 */ /* 0x000fe200078e00ff */
[----:B------:R-:W-:Y:S01]  /*4fc0*/  IADD3.X R193, PT, PT, R193, UR15, R20, P4, P5 ;  /* 0x0000000fc1c17c10 */ /* 0x000fe2000a7ea414 */
[-C--:B------:R-:W-:Y:S02]  /*4fd0*/  IMAD R43, R127, R22.reuse, RZ ;  /* 0x000000167f2b7224 */ /* 0x080fe400078e02ff */
[-C--:B------:R-:W-:Y:S02]  /*4fe0*/  IMAD R131, R118, R22.reuse, RZ ;  /* 0x0000001676837224 */ /* 0x080fe400078e02ff */
[----:B------:R-:W-:Y:S01]  /*4ff0*/  IMAD.SHL.U32 R227, R203, 0x2, RZ ;  /* 0x00000002cbe37824 */ /* 0x000fe200078e00ff */
[----:B------:R-:W-:Y:S01]  /*5000*/  IADD3 R198, P4, P5, R231, UR14, R86 ;  /* 0x0000000ee7c67c10 */ /* 0x000fe2000fd9e056 */
[----:B------:R-:W-:Y:S02]  /*5010*/  IMAD R127, R116, R22, RZ ;  /* 0x00000016747f7224 */ /* 0x000fe400078e02ff */
[----:B------:R-:W-:Y:S01]  /*5020*/  IMAD.HI R199, R199, 0x2, RZ ;  /* 0x00000002c7c77827 */ /* 0x000fe200078e02ff */
[----:B------:R-:W-:-:S02]  /*5030*/  LOP3.LUT R106, R3, 0x54, RZ, 0xfc, !PT ;  /* 0x00000054036a7812 */ /* 0x000fc400078efcff */
[----:B------:R-:W-:Y:S01]  /*5040*/  IADD3.X R195, PT, PT, R195, UR15, R20, P2, P3 ;  /* 0x0000000fc3c37c10 */ /* 0x000fe200097e6414 */
[-C--:B------:R-:W-:Y:S02]  /*5050*/  IMAD R103, R125, R22.reuse, RZ ;  /* 0x000000167d677224 */ /* 0x080fe400078e02ff */
        /* <DEDUP_REMOVED lines=27> */
[-C--:B------:R-:W-:Y:S02]  /*5210*/  IMAD R117, R104, R22.reuse, RZ ;  /* 0x0000001668757224 */ /* 0x080fe400078e02ff */
[----:B------:R-:W-:Y:S01]  /*5220*/  IMAD.SHL.U32 R215, R121, 0x2, RZ ;  /* 0x0000000279d77824 */ /* 0x000fe200078e00ff */
[----:B------:R-:W-:Y:S01]  /*5230*/  IADD3 R124, P4, P5, R219, UR14, R86 ;  /* 0x0000000edb7c7c10 */ /* 0x000fe2000fd9e056 */
[-C--:B------:R-:W-:Y:S02]  /*5240*/  IMAD R93, R133, R22.reuse, RZ ;  /* 0x00000016855d7224 */ /* 0x080fe400078e02ff */
[----:B------:R-:W-:Y:S02]  /*5250*/  IMAD R115, R19, R22, RZ ;  /* 0x0000001613737224 */ /* 0x000fe400078e02ff */
[----:B------:R-:W-:Y:S01]  /*5260*/  IMAD.HI R125, R125, 0x2, RZ ;  /* 0x000000027d7d7827 */ /* 0x000fe200078e02ff */
[----:B------:R-:W-:-:S03]  /*5270*/  IADD3.X R131, PT, PT, R131, UR15, R20, P2, P3 ;  /* 0x0000000f83837c10 */ /* 0x000fc600097e6414 */
[----:B------:R-:W-:Y:S01]  /*5280*/  IMAD.SHL.U32 R133, R119, 0x2, RZ ;  /* 0x0000000277857824 */ /* 0x000fe200078e00ff */
[----:B------:R-:W-:Y:S01]  /*5290*/  IADD3 R132, P2, P3, R217, UR14, R86 ;  /* 0x0000000ed9847c10 */ /* 0x000fe2000fb5e056 */
[----:B------:R-:W-:Y:S01]  /*52a0*/  IMAD.HI R123, R123, 0x2, RZ ;  /* 0x000000027b7b7827 */ /* 0x000fe200078e02ff */
[----:B------:R-:W-:Y:S02]  /*52b0*/  IADD3.X R127, PT, PT, R127, UR15, R20, P1, P0 ;  /* 0x0000000f7f7f7c10 */ /* 0x000fe40008fe0414 */
[----:B------:R-:W-:Y:S01]  /*52c0*/  IADD3 R122, P1, P0, R215, UR14, R86 ;  /* 0x0000000ed77a7c10 */ /* 0x000fe2000f83e056 */
[----:B------:R-:W-:Y:S02]  /*52d0*/  IMAD R113, R31, R22, RZ ;  /* 0x000000161f717224 */ /* 0x000fe400078e02ff */
[----:B------:R-:W-:Y:S01]  /*52e0*/  IMAD.HI R121, R121, 0x2, RZ ;  /* 0x0000000279797827 */ /* 0x000fe200078e02ff */
[----:B------:R-:W-:-:S03]  /*52f0*/  IADD3.X R125, PT, PT, R125, UR15, R20, P4, P5 ;  /* 0x0000000f7d7d7c10 */ /* 0x000fc6000a7ea414 */
[----:B------:R-:W-:Y:S02]  /*5300*/  IMAD.SHL.U32 R213, R117, 0x2, RZ ;  /* 0x0000000275d57824 */ /* 0x000fe400078e00ff */
[-C--:B------:R-:W-:Y:S02]  /*5310*/  IMAD R45, R45, R22.reuse, RZ ;  /* 0x000000162d2d7224 */ /* 0x080fe400078e02ff */
[----:B------:R-:W-:Y:S01]  /*5320*/  IMAD.SHL.U32 R211, R115, 0x2, RZ ;  /* 0x0000000273d37824 */ /* 0x000fe200078e00ff */
[----:B------:R-:W-:Y:S01]  /*5330*/  IADD3 R120, P5, P4, R133, UR14, R86 ;  /* 0x0000000e85787c10 */ /* 0x000fe2000fcbe056 */
[----:B------:R-:W-:Y:S01]  /*5340*/  IMAD R87, R87, R22, RZ ;  /* 0x0000001657577224 */ /* 0x000fe200078e02ff */
[----:B------:R-:W-:Y:S01]  /*5350*/  IADD3.X R133, PT, PT, R123, UR15, R20, P2, P3 ;  /* 0x0000000f7b857c10 */ /* 0x000fe200097e6414 */
[----:B------:R-:W-:Y:S01]  /*5360*/  IMAD.HI R119, R119, 0x2, RZ ;  /* 0x0000000277777827 */ /* 0x000fe200078e02ff */
[----:B------:R-:W-:Y:S02]  /*5370*/  IADD3 R118, P2, P3, R213, UR14, R86 ;  /* 0x0000000ed5767c10 */ /* 0x000fe4000fb5e056 */
[----:B------:R-:W-:Y:S01]  /*5380*/  IADD3.X R123, PT, PT, R121, UR15, R20, P1, P0 ;  /* 0x0000000f797b7c10 */ /* 0x000fe20008fe0414 */
[----:B------:R-:W-:Y:S01]  /*5390*/  IMAD.HI R117, R117, 0x2, RZ ;  /* 0x0000000275757827 */ /* 0x000fe200078e02ff */
[----:B------:R-:W-:-:S03]  /*53a0*/  IADD3 R116, P0, P1, R211, UR14, R86 ;  /* 0x0000000ed3747c10 */ /* 0x000fc6000f91e056 */
[----:B------:R-:W-:Y:S02]  /*53b0*/  IMAD.SHL.U32 R209, R113, 0x2, RZ ;  /* 0x0000000271d17824 */ /* 0x000fe400078e00ff */
[-C--:B------:R-:W-:Y:S02]  /*53c0*/  IMAD R85, R85, R22.reuse, RZ ;  /* 0x0000001655557224 */ /* 0x080fe400078e02ff */
[----:B------:R-:W-:Y:S02]  /*53d0*/  IMAD R31, R161, R22, RZ ;  /* 0x00000016a11f7224 */ /* 0x000fe400078e02ff */
[----:B------:R-:W-:Y:S01]  /*53e0*/  IMAD.HI R115, R115, 0x2, RZ ;  /* 0x0000000273737827 */ /* 0x000fe200078e02ff */
[----:B------:R-:W-:-:S03]  /*53f0*/  IADD3.X R121, PT, PT, R119, UR15, R20, P5, P4 ;  /* 0x0000000f77797c10 */ /* 0x000fc6000afe8414 */
[----:B------:R-:W-:Y:S02]  /*5400*/  IMAD.SHL.U32 R207, R45, 0x2, RZ ;  /* 0x000000022dcf7824 */ /* 0x000fe400078e00ff */
[----:B------:R-:W-:Y:S01]  /*5410*/  IMAD.SHL.U32 R161, R87, 0x2, RZ ;  /* 0x0000000257a17824 */ /* 0x000fe200078e00ff */
[----:B------:R-:W-:Y:S01]  /*5420*/  IADD3 R114, P5, P4, R209, UR14, R86 ;  /* 0x0000000ed1727c10 */ /* 0x000fe2000fcbe056 */
[-C--:B------:R-:W-:Y:S01]  /*5430*/  IMAD R41, R159, R22.reuse, RZ ;  /* 0x000000169f297224 */ /* 0x080fe200078e02ff */
[----:B------:R-:W-:Y:S01]  /*5440*/  IADD3.X R119, PT, PT, R117, UR15, R20, P2, P3 ;  /* 0x0000000f75777c10 */ /* 0x000fe200097e6414 */
[----:B------:R-:W-:Y:S01]  /*5450*/  IMAD.HI R113, R113, 0x2, RZ ;  /* 0x0000000271717827 */ /* 0x000fe200078e02ff */
[----:B------:R-:W-:Y:S02]  /*5460*/  IADD3 R112, P3, P2, R207, UR14, R86 ;  /* 0x0000000ecf707c10 */ /* 0x000fe4000fa7e056 */
[----:B------:R-:W-:Y:S01]  /*5470*/  IADD3.X R117, PT, PT, R115, UR15, R20, P0, P1 ;  /* 0x0000000f73757c10 */ /* 0x000fe200087e2414 */
[----:B------:R-:W-:-:S02]  /*5480*/  IMAD R39, R157, R22, RZ ;  /* 0x000000169d277224 */ /* 0x000fc400078e02ff */
[----:B------:R-:W-:Y:S01]  /*5490*/  IMAD.HI R109, R45, 0x2, RZ ;  /* 0x000000022d6d7827 */ /* 0x000fe200078e02ff */
[----:B------:R-:W-:-:S03]  /*54a0*/  IADD3 R108, P0, P1, R161, UR14, R86 ;  /* 0x0000000ea16c7c10 */ /* 0x000fc6000f91e056 */
[----:B------:R-:W-:Y:S02]  /*54b0*/  IMAD.SHL.U32 R159, R85, 0x2, RZ ;  /* 0x00000002559f7824 */ /* 0x000fe400078e00ff */
[----:B------:R-:W-:Y:S02]  /*54c0*/  IMAD R37, R155, R22, RZ ;  /* 0x000000169b257224 */ /* 0x000fe400078e02ff */
[----:B------:R-:W-:Y:S01]  /*54d0*/  IMAD.HI R107, R87, 0x2, RZ ;  /* 0x00000002576b7827 */ /* 0x000fe200078e02ff */
[----:B------:R-:W-:-:S03]  /*54e0*/  IADD3.X R115, PT, PT, R113, UR15, R20, P5, P4 ;  /* 0x0000000f71737c10 */ /* 0x000fc6000afe8414 */
[----:B------:R-:W-:Y:S02]  /*54f0*/  IMAD.SHL.U32 R157, R103, 0x2, RZ ;  /* 0x00000002679d7824 */ /* 0x000fe400078e00ff */
        /* <DEDUP_REMOVED lines=10> */
[----:B------:R-:W-:Y:S01]  /*55a0*/  IMAD.HI R99, R99, 0x2, RZ ;  /* 0x0000000263637827 */ /* 0x000fe200078e02ff */
[----:B------:R-:W-:Y:S01]  /*55b0*/  UIADD3 UR8, UPT, UPT, UR9, 0x9000, URZ ;  /* 0x0000900009087890 */ /* 0x000fe2000fffe0ff */
[----:B------:R-:W-:Y:S02]  /*55c0*/  IADD3.X R107, PT, PT, R105, UR15, R20, P4, P5 ;  /* 0x0000000f696b7c10 */ /* 0x000fe4000a7ea414 */
[----:B------:R-:W-:Y:S01]  /*55d0*/  IMAD.SHL.U32 R101, R43, 0x2, RZ ;  /* 0x000000022b657824 */ /* 0x000fe200078e00ff */
[----:B------:R-:W-:Y:S01]  /*55e0*/  IADD3 R100, P4, P5, R153, UR14, R86 ;  /* 0x0000000e99647c10 */ /* 0x000fe2000fd9e056 */
[----:B------:R-:W-:Y:S01]  /*55f0*/  IMAD.HI R93, R93, 0x2, RZ ;  /* 0x000000025d5d7827 */ /* 0x000fe200078e02ff */
[--C-:B------:R-:W-:Y:S01]  /*5600*/  IADD3.X R105, PT, PT, R103, UR15, R20.reuse, P3, P2 ;  /* 0x0000000f67697c10 */ /* 0x100fe20009fe4414 */
[----:B------:R-:W-:Y:S01]  /*5610*/  USHF.R.U32.HI UR8, URZ, 0x4, UR8 ;  /* 0x00000004ff087899 */ /* 0x000fe20008011608 */
[----:B------:R-:W-:Y:S01]  /*5620*/  IADD3.X R103, PT, PT, R99, UR15, R20, P1, P0 ;  /* 0x0000000f63677c10 */ /* 0x000fe20008fe0414 */
[----:B------:R-:W-:-:S02]  /*5630*/  IMAD R21, R151, R22, RZ ;  /* 0x0000001697157224 */ /* 0x000fc400078e02ff */
[----:B------:R-:W-:Y:S01]  /*5640*/  IMAD.SHL.U32 R97, R41, 0x2, RZ ;  /* 0x0000000229617824 */ /* 0x000fe200078e00ff */
[----:B------:R-:W-:Y:S01]  /*5650*/  IADD3 R96, P1, P0, R101, UR14, R86 ;  /* 0x0000000e65607c10 */ /* 0x000fe2000f83e056 */
[C---:B------:R-:W-:Y:S02]  /*5660*/  IMAD.SHL.U32 R151, R30.reuse, 0x2, RZ ;  /* 0x000000021e977824 */ /* 0x040fe400078e00ff */
[----:B------:R-:W-:Y:S01]  /*5670*/  IMAD.HI R43, R43, 0x2, RZ ;  /* 0x000000022b2b7827 */ /* 0x000fe200078e02ff */
[----:B------:R-:W-:Y:S01]  /*5680*/  UISETP.NE.U32.AND UP1, UPT, UR7, URZ, UPT ;  /* 0x000000ff0700728c */ /* 0x000fe2000bf25070 */
[----:B------:R-:W-:Y:S02]  /*5690*/  IADD3.X R101, PT, PT, R93, UR15, R20, P4, P5 ;  /* 0x0000000f5d657c10 */ /* 0x000fe4000a7ea414 */
[----:B------:R-:W-:Y:S01]  /*56a0*/  IMAD.SHL.U32 R83, R37, 0x2, RZ ;  /* 0x0000000225537824 */ /* 0x000fe200078e00ff */
[----:B------:R-:W-:Y:S01]  /*56b0*/  USHF.R.S32.HI UR7, URZ, 0x1f, UR19 ;  /* 0x0000001fff077899 */ /* 0x000fe20008011413 */
[----:B------:R-:W-:Y:S01]  /*56c0*/  IMAD.HI R45, R30, 0x2, RZ ;  /* 0x000000021e2d7827 */ /* 0x000fe200078e02ff */
[--C-:B------:R-:W-:Y:S01]  /*56d0*/  IADD3 R92, P5, P4, R97, UR14, R86.reuse ;  /* 0x0000000e615c7c10 */ /* 0x100fe2000fcbe056 */
[----:B------:R-:W-:Y:S01]  /*56e0*/  USGXT.U32 UR22, UR8, 0xe ;  /* 0x0000000e0816789a */ /* 0x000fe20008000000 */
[----:B------:R-:W-:Y:S01]  /*56f0*/  IADD3 R98, P2, P3, R151, UR14, R86 ;  /* 0x0000000e97627c10 */ /* 0x000fe2000fb5e056 */
[----:B------:R-:W-:Y:S01]  /*5700*/  IMAD.HI R41, R41, 0x2, RZ ;  /* 0x0000000229297827 */ /* 0x000fe200078e02ff */
[----:B------:R-:W-:-:S02]  /*5710*/  IADD3.X R97, PT, PT, R43, UR15, R20, P1, P0 ;  /* 0x0000000f2b617c10 */ /* 0x000fc40008fe0414 */
[----:B------:R-:W-:Y:S01]  /*5720*/  IADD3 R82, P0, P1, R83, UR14, R86 ;  /* 0x0000000e53527c10 */ /* 0x000fe2000f91e056 */
[----:B------:R-:W-:Y:S02]  /*5730*/  IMAD.SHL.U32 R91, R39, 0x2, RZ ;  /* 0x00000002275b7824 */ /* 0x000fe400078e00ff */
[----:B------:R-:W-:Y:S01]  /*5740*/  IMAD.HI R37, R37, 0x2, RZ ;  /* 0x0000000225257827 */ /* 0x000fe200078e02ff */
[----:B------:R-:W-:-:S03]  /*5750*/  ULEA.HI UR10, UR7, UR19, URZ, 0x7 ;  /* 0x00000013070a7291 */ /* 0x000fc6000f8f38ff */
[----:B------:R-:W-:Y:S02]  /*5760*/  IMAD.SHL.U32 R85, R35, 0x2, RZ ;  /* 0x0000000223557824 */ /* 0x000fe400078e00ff */
[----:B------:R-:W-:Y:S01]  /*5770*/  IMAD.SHL.U32 R81, R31, 0x2, RZ ;  /* 0x000000021f517824 */ /* 0x000fe200078e00ff */
[----:B------:R-:W-:Y:S01]  /*5780*/  UIADD3 UR28, UP3, UPT, UR22, 0x2, URZ ;  /* 0x00000002161c7890 */ /* 0x000fe2000ff7e0ff */
[----:B------:R-:W-:Y:S01]  /*5790*/  IMAD.HI R39, R39, 0x2, RZ ;  /* 0x0000000227277827 */ /* 0x000fe200078e02ff */
[----:B------:R-:W-:Y:S01]  /*57a0*/  IADD3.X R99, PT, PT, R45, UR15, R20, P2, P3 ;  /* 0x0000000f2d637c10 */ /* 0x000fe200097e6414 */
[----:B------:R-:W-:Y:S01]  /*57b0*/  UMOV UR6, URZ ;  /* 0x000000ff00067c82 */ /* 0x000fe20008000000 */
[----:B------:R-:W-:Y:S01]  /*57c0*/  IADD3 R90, P2, P3, R91, UR14, R86 ;  /* 0x0000000e5b5a7c10 */ /* 0x000fe2000fb5e056 */
[----:B------:R-:W-:Y:S01]  /*57d0*/  IMAD.HI R35, R35, 0x2, RZ ;  /* 0x0000000223237827 */ /* 0x000fe200078e02ff */
[--C-:B------:R-:W-:Y:S01]  /*57e0*/  IADD3.X R93, PT, PT, R41, UR15, R20.reuse, P5, P4 ;  /* 0x0000000f295d7c10 */ /* 0x100fe2000afe8414 */
[----:B------:R-:W-:Y:S01]  /*57f0*/  UIADD3 UR7, UPT, UPT, UR9, 0x4000, URZ ;  /* 0x0000400009077890 */ /* 0x000fe2000fffe0ff */
[----:B------:R-:W-:Y:S01]  /*5800*/  IADD3.X R83, PT, PT, R37, UR15, R20, P0, P1 ;  /* 0x0000000f25537c10 */ /* 0x000fe200087e2414 */
[----:B------:R-:W-:Y:S01]  /*5810*/  IMAD.SHL.U32 R79, R21, 0x2, RZ ;  /* 0x00000002154f7824 */ /* 0x000fe200078e00ff */
[--C-:B------:R-:W-:Y:S01]  /*5820*/  IADD3 R84, P5, P4, R85, UR14, R86.reuse ;  /* 0x0000000e55547c10 */ /* 0x100fe2000fcbe056 */
[----:B------:R-:W-:Y:S01]  /*5830*/  IMAD.HI R31, R31, 0x2, RZ ;  /* 0x000000021f1f7827 */ /* 0x000fe200078e02ff */
[----:B------:R-:W-:Y:S01]  /*5840*/  IADD3 R80, P0, P1, R81, UR14, R86 ;  /* 0x0000000e51507c10 */ /* 0x000fe2000f91e056 */
[----:B------:R-:W-:-:S02]  /*5850*/  USHF.R.S32.HI UR10, URZ, 0x7, UR10 ;  /* 0x00000007ff0a7899 */ /* 0x000fc4000801140a */
[----:B------:R-:W-:Y:S01]  /*5860*/  IMAD.SHL.U32 R87, R33, 0x2, RZ ;  /* 0x0000000221577824 */ /* 0x000fe200078e00ff */
[----:B------:R-:W-:Y:S01]  /*5870*/  UIADD3.X UR29, UPT, UPT, UR6, 0x40004040, URZ, UP3, !UPT ;  /* 0x40004040061d7890 */ /* 0x000fe20009ffe4ff */
[----:B------:R-:W-:Y:S01]  /*5880*/  IADD3.X R91, PT, PT, R39, UR15, R20, P2, P3 ;  /* 0x0000000f275b7c10 */ /* 0x000fe200097e6414 */
[----:B------:R-:W-:Y:S01]  /*5890*/  UISETP.LT.OR UP3, UPT, UR19, 0x80, UP1 ;  /* 0x000000801300788c */ /* 0x000fe20008f61670 */
[----:B------:R-:W-:Y:S01]  /*58a0*/  IMAD.HI R21, R21, 0x2, RZ ;  /* 0x0000000215157827 */ /* 0x000fe200078e02ff */
[----:B------:R-:W-:Y:S01]  /*58b0*/  USHF.R.U32.HI UR7, URZ, 0x4, UR7 ;  /* 0x00000004ff077899 */ /* 0x000fe20008011607 */
[----:B------:R-:W-:Y:S01]  /*58c0*/  IADD3 R78, P3, P2, R79, UR14, R86 ;  /* 0x0000000e4f4e7c10 */ /* 0x000fe2000fa7e056 */
[----:B------:R-:W-:Y:S01]  /*58d0*/  UISETP.LT.AND UP4, UPT, UR10, 0x1, UPT ;  /* 0x000000010a00788c */ /* 0x000fe2000bf81270 */
[----:B------:R-:W-:Y:S01]  /*58e0*/  IMAD.HI R33, R33, 0x2, RZ ;  /* 0x0000000221217827 */ /* 0x000fe200078e02ff */
[--C-:B------:R-:W-:Y:S02]  /*58f0*/  IADD3.X R85, PT, PT, R35, UR15, R20.reuse, P5, P4 ;  /* 0x0000000f23557c10 */ /* 0x100fe4000afe8414 */
[----:B------:R-:W-:-:S02]  /*5900*/  IADD3.X R81, PT, PT, R31, UR15, R20, P0, P1 ;  /* 0x0000000f1f517c10 */ /* 0x000fc400087e2414 */
[----:B------:R-:W-:Y:S02]  /*5910*/  IADD3 R86, P4, P5, R87, UR14, R86 ;  /* 0x0000000e57567c10 */ /* 0x000fe4000fd9e056 */
[----:B------:R-:W-:Y:S01]  /*5920*/  IADD3 R150, P0, PT, R150, UR14, RZ ;  /* 0x0000000e96967c10 */ /* 0x000fe2000ff1e0ff */
[----:B------:R-:W-:Y:S01]  /*5930*/  USGXT.U32 UR20, UR7, 0xe ;  /* 0x0000000e0714789a */ /* 0x000fe20008000000 */
[--C-:B------:R-:W-:Y:S01]  /*5940*/  IADD3.X R79, PT, PT, R21, UR15, R20.reuse, P3, P2 ;  /* 0x0000000f154f7c10 */ /* 0x100fe20009fe4414 */
[----:B------:R-:W-:Y:S01]  /*5950*/  USEL UR21, UR10, 0x1, !UP4 ;  /* 0x000000010a157887 */ /* 0x000fe2000e000000 */
[----:B------:R-:W-:Y:S02]  /*5960*/  IADD3.X R87, PT, PT, R33, UR15, R20, P4, P5 ;  /* 0x0000000f21577c10 */ /* 0x000fe4000a7ea414 */
[----:B------:R-:W-:Y:S02]  /*5970*/  IADD3.X R151, PT, PT, R29, UR15, RZ, P0, !PT ;  /* 0x0000000f1d977c10 */ /* 0x000fe400087fe4ff */
[----:B------:R-:W-:-:S02]  /*5980*/  IADD3 R152, P1, PT, R152, UR14, RZ ;  /* 0x0000000e98987c10 */ /* 0x000fc4000ff3e0ff */
[----:B------:R-:W-:Y:S02]  /*5990*/  IADD3 R154, P2, PT, R154, UR14, RZ ;  /* 0x0000000e9a9a7c10 */ /* 0x000fe4000ff5e0ff */
[----:B------:R-:W-:Y:S02]  /*59a0*/  IADD3 R156, P3, PT, R156, UR14, RZ ;  /* 0x0000000e9c9c7c10 */ /* 0x000fe4000ff7e0ff */
[----:B------:R-:W-:Y:S02]  /*59b0*/  IADD3 R158, P4, PT, R158, UR14, RZ ;  /* 0x0000000e9e9e7c10 */ /* 0x000fe4000ff9e0ff */
[----:B------:R-:W-:Y:S01]  /*59c0*/  IADD3 R160, P0, PT, R160, UR14, RZ ;  /* 0x0000000ea0a07c10 */ /* 0x000fe2000ff1e0ff */
[----:B------:R-:W-:Y:S01]  /*59d0*/  UIADD3 UR26, UP2, UPT, UR20, 0x80, URZ ;  /* 0x00000080141a7890 */ /* 0x000fe2000ff5e0ff */
[----:B------:R-:W-:Y:S01]  /*59e0*/  IMAD.SHL.U32 R20, R23, 0x80, RZ ;  /* 0x0000008017147824 */ /* 0x000fe200078e00ff */
[----:B------:R-:W-:Y:S01]  /*59f0*/  UIADD3 UR21, UPT, UPT, UR21, -0x1, URZ ;  /* 0xffffffff15157890 */ /* 0x000fe2000fffe0ff */
[----:B------:R-:W-:Y:S01]  /*5a00*/  IMAD.SHL.U32 R21, R22, 0x80, RZ ;  /* 0x0000008016157824 */ /* 0x000fe200078e00ff */
[----:B-1----:R-:W-:Y:S01]  /*5a10*/  UMOV UR5, URZ ;  /* 0x000000ff00057c82 */ /* 0x002fe20008000000 */
[----:B------:R-:W-:-:S02]  /*5a20*/  IADD3.X R153, PT, PT, R24, UR15, RZ, P1, !PT ;  /* 0x0000000f18997c10 */ /* 0x000fc40008ffe4ff */
[----:B------:R-:W-:Y:S02]  /*5a30*/  IADD3.X R155, PT, PT, R28, UR15, RZ, P2, !PT ;  /* 0x0000000f1c9b7c10 */ /* 0x000fe400097fe4ff */
[----:B------:R-:W-:Y:S02]  /*5a40*/  IADD3.X R157, PT, PT, R27, UR15, RZ, P3, !PT ;  /* 0x0000000f1b9d7c10 */ /* 0x000fe40009ffe4ff */
[----:B------:R-:W-:Y:S02]  /*5a50*/  IADD3.X R159, PT, PT, R26, UR15, RZ, P4, !PT ;  /* 0x0000000f1a9f7c10 */ /* 0x000fe4000a7fe4ff */
[----:B------:R-:W-:Y:S01]  /*5a60*/  IADD3.X R161, PT, PT, R25, UR15, RZ, P0, !PT ;  /* 0x0000000f19a17c10 */ /* 0x000fe200087fe4ff */
[----:B------:R-:W-:Y:S01]  /*5a70*/  UIADD3.X UR27, UPT, UPT, UR5, 0x40004040, URZ, UP2, !UPT ;  /* 0x40004040051b7890 */ /* 0x000fe200097fe4ff */
[----:B------:R-:W-:Y:S01]  /*5a80*/  UMOV UR4, URZ ;  /* 0x000000ff00047c82 */ /* 0x000fe20008000000 */
[----:B------:R-:W-:Y:S01]  /*5a90*/  UISETP.NE.U32.AND UP2, UPT, UR21, URZ, UPT ;  /* 0x000000ff1500728c */ /* 0x000fe2000bf45070 */
[----:B--2---:R-:W-:Y:S06]  /*5aa0*/  BAR.SYNC.DEFER_BLOCKING 0x0 ;  /* 0x0000000000007b1d */ /* 0x004fec0000010000 */
[----:B------:R-:W-:Y:S05]  /*5ab0*/  BRA.U UP3, `(.L_x_6) ;  /* 0x0000000103d87547 */ /* 0x000fea000b800000 */
[----:B------:R-:W-:Y:S02]  /*5ac0*/  USHF.R.U32.HI UR14, URZ, 0x4, UR9 ;  /* 0x00000004ff0e7899 */ /* 0x000fe40008011609 */
[----:B------:R-:W-:Y:S02]  /*5ad0*/  UIADD3 UR6, UPT, UPT, UR9, 0x8000, URZ ;  /* 0x0000800009067890 */ /* 0x000fe4000fffe0ff */
[----:B------:R-:W-:Y:S02]  /*5ae0*/  USGXT.U32 UR14, UR14, 0xe ;  /* 0x0000000e0e0e789a */ /* 0x000fe40008000000 */
[----:B------:R-:W-:Y:S02]  /*5af0*/  USHF.R.U32.HI UR6, URZ, 0x4, UR6 ;  /* 0x00000004ff067899 */ /* 0x000fe40008011606 */
[----:B------:R-:W-:Y:S02]  /*5b00*/  UIADD3 UR40, UP3, UPT, UR14, 0x80, URZ ;  /* 0x000000800e287890 */ /* 0x000fe4000ff7e0ff */
[----:B------:R-:W-:Y:S01]  /*5b10*/  USGXT.U32 UR10, UR6, 0xe ;  /* 0x0000000e060a789a */ /* 0x000fe20008000000 */
[----:B------:R-:W-:Y:S01]  /*5b20*/  UMOV UR5, URZ ;  /* 0x000000ff00057c82 */ /* 0x000fe20008000000 */
[----:B------:R-:W-:Y:S01]  /*5b30*/  UMOV UR8, URZ ;  /* 0x000000ff00087c82 */ /* 0x000fe20008000000 */
[----:B------:R-:W-:-:S02]  /*5b40*/  UIADD3.X UR41, UPT, UPT, UR5, 0x40004040, URZ, UP3, !UPT ;  /* 0x4000404005297890 */ /* 0x000fc40009ffe4ff */
[----:B------:R-:W-:Y:S01]  /*5b50*/  UIADD3 UR48, UP3, UPT, UR10, 0x2, URZ ;  /* 0x000000020a307890 */ /* 0x000fe2000ff7e0ff */
[----:B------:R-:W-:Y:S01]  /*5b60*/  UMOV UR6, UR17 ;  /* 0x0000001100067c82 */ /* 0x000fe20008000000 */
[----:B------:R-:W-:Y:S02]  /*5b70*/  UMOV UR7, URZ ;  /* 0x000000ff00077c82 */ /* 0x000fe40008000000 */
[----:B------:R-:W-:Y:S01]  /*5b80*/  UIADD3.X UR49, UPT, UPT, UR8, 0x40004040, URZ, UP3, !UPT ;  /* 0x4000404008317890 */ /* 0x000fe20009ffe4ff */
[----:B------:R-:W-:Y:S01]  /*5b90*/  UMOV UR5, UR6 ;  /* 0x0000000600057c82 */ /* 0x000fe20008000000 */
[----:B------:R-:W-:Y:S02]  /*5ba0*/  UIADD3.64 UR6, UPT, UPT, UR40, 0x80, URZ ;  /* 0x0000008028067897 */ /* 0x000fe4000fffe0ff */
[----:B------:R-:W-:Y:S02]  /*5bb0*/  UIADD3.64 UR60, UPT, UPT, UR48, 0x2, URZ ;  /* 0x00000002303c7897 */ /* 0x000fe4000fffe0ff */
[----:B------:R-:W-:-:S02]  /*5bc0*/  UIADD3.64 UR50, UPT, UPT, UR40, 0x100, URZ ;  /* 0x0000010028327897 */ /* 0x000fc4000fffe0ff */
[----:B------:R-:W-:Y:S02]  /*5bd0*/  UIADD3.64 UR62, UPT, UPT, UR48, 0x4, URZ ;  /* 0x00000004303e7897 */ /* 0x000fe4000fffe0ff */
[----:B------:R-:W-:Y:S02]  /*5be0*/  UIADD3.64 UR52, UPT, UPT, UR40, 0x180, URZ ;  /* 0x0000018028347897 */ /* 0x000fe4000fffe0ff */
[----:B------:R-:W-:Y:S02]  /*5bf0*/  UIADD3.64 UR64, UPT, UPT, UR48, 0x7e, URZ ;  /* 0x0000007e30407897 */ /* 0x000fe4000fffe0ff */
[----:B------:R-:W-:Y:S02]  /*5c00*/  UIADD3.64 UR54, UPT, UPT, UR40, 0x200, URZ ;  /* 0x0000020028367897 */ /* 0x000fe4000fffe0ff */
[----:B------:R-:W-:Y:S02]  /*5c10*/  UIADD3.64 UR66, UPT, UPT, UR48, 0x80, URZ ;  /* 0x0000008030427897 */ /* 0x000fe4000fffe0ff */
[----:B------:R-:W-:-:S02]  /*5c20*/  UIADD3.64 UR56, UPT, UPT, UR40, 0x280, URZ ;  /* 0x0000028028387897 */ /* 0x000fc4000fffe0ff */
[----:B------:R-:W-:Y:S01]  /*5c30*/  UIADD3.64 UR68, UPT, UPT, UR48, 0x82, URZ ;  /* 0x0000008230447897 */ /* 0x000fe2000fffe0ff */
[----:B------:R-:W-:Y:S01]  /*5c40*/  UMOV UR44, 0x0 ;  /* 0x00000000002c7882 */ /* 0x000fe20000000000 */
[----:B------:R-:W-:Y:S01]  /*5c50*/  UMOV UR45, 0x4048490 ;  /* 0x04048490002d7882 */ /* 0x000fe20000000000 */
[----:B------:R-:W-:Y:S01]  /*5c60*/  UIADD3.64 UR58, UPT, UPT, UR40, 0x300, URZ ;  /* 0x00000300283a7897 */ /* 0x000fe2000fffe0ff */
[----:B------:R-:W-:Y:S01]  /*5c70*/  UMOV UR15, 0x40004040 ;  /* 0x40004040000f7882 */ /* 0x000fe20000000000 */
[----:B------:R-:W-:Y:S01]  /*5c80*/  UIADD3.64 UR70, UPT, UPT, UR48, 0x84, URZ ;  /* 0x0000008430467897 */ /* 0x000fe2000fffe0ff */
[----:B------:R-:W-:Y:S01]  /*5c90*/  UMOV UR11, 0x40004040 ;  /* 0x40004040000b7882 */ /* 0x000fe20000000000 */
[----:B------:R-:W-:Y:S01]  /*5ca0*/  UMOV UR42, 0x0 ;  /* 0x00000000002a7882 */ /* 0x000fe20000000000 */
[----:B------:R-:W-:Y:S01]  /*5cb0*/  UMOV UR43, 0x4048490 ;  /* 0x04048490002b7882 */ /* 0x000fe20000000000 */
[----:B------:R-:W-:Y:S01]  /*5cc0*/  UMOV UR38, 0x0 ;  /* 0x0000000000267882 */ /* 0x000fe20000000000 */
[----:B------:R-:W-:Y:S01]  /*5cd0*/  UMOV UR39, 0x4048490 ;  /* 0x0404849000277882 */ /* 0x000fe20000000000 */
[----:B------:R0:W-:Y:S01]  /*5ce0*/  UTCHMMA gdesc[UR14], gdesc[UR10], tmem[UR16], tmem[UR44], idesc[UR45], !UPT ;  /* 0x00ff2c0a0e0075ea */ /* 0x0001e2000f800010 */
[----:B------:R-:W-:Y:S01]  /*5cf0*/  UMOV UR36, 0x0 ;  /* 0x0000000000247882 */ /* 0x000fe20000000000 */
[----:B------:R-:W-:Y:S01]  /*5d00*/  UMOV UR37, 0x4048490 ;  /* 0x0404849000257882 */ /* 0x000fe20000000000 */
[----:B------:R0:W-:Y:S01]  /*5d10*/  UTCHMMA gdesc[UR40], gdesc[UR48], tmem[UR16], tmem[UR42], idesc[UR43], UPT ;  /* 0x00ff2a30280075ea */ /* 0x0001e2000b800010 */
        /* <DEDUP_REMOVED lines=12> */
[----:B------:R0:W-:Y:S01]  /*5de0*/  UTCHMMA gdesc[UR56], gdesc[UR68], tmem[UR16], tmem[UR30], idesc[UR31], UPT ;  /* 0x00ff1e44380075ea */ /* 0x0001e2000b800010 */
[----:B------:R0:W-:Y:S01]  /*5df0*/  UTCHMMA gdesc[UR58], gdesc[UR70], tmem[UR16], tmem[UR46], idesc[UR47], UPT ;  /* 0x00ff2e463a0075ea */ /* 0x0001e2000b800010 */
[----:B------:R0:W-:Y:S01]  /*5e00*/  UTCBAR [UR5], URZ ;  /* 0x000000ff050073e9 */ /* 0x0001e200080000ff */
[----:B------:R-:W-:Y:S01]  /*5e10*/  NOP ;  /* 0x0000000000007918 */ /* 0x000fe20000000000 */
.L_x_6:
[----:B------:R-:W-:Y:S05]  /*5e20*/  BRA.U !UP2, `(.L_x_7) ;  /* 0x000000210a147547 */ /* 0x000fea000b800000 */
[----:B------:R-:W-:Y:S02]  /*5e30*/  UIADD3 UR12, UPT, UPT, UR12, -0x80, URZ ;  /* 0xffffff800c0c7890 */ /* 0x000fe4000fffe0ff */
[----:B0-----:R-:W-:Y:S02]  /*5e40*/  UIADD3.64 UR14, UPT, UPT, UR26, 0x80, URZ ;  /* 0x000000801a0e7897 */ /* 0x001fe4000fffe0ff */
[----:B------:R-:W-:Y:S02]  /*5e50*/  UIADD3.64 UR30, UPT, UPT, UR28, 0x2, URZ ;  /* 0x000000021c1e7897 */ /* 0x000fe4000fffe0ff */
        /* <DEDUP_REMOVED lines=10> */
[----:B------:R-:W-:Y:S01]  /*5f00*/  UMOV UR7, UR21 ;  /* 0x0000001500077c82 */ /* 0x000fe20008000000 */
[----:B------:R-:W-:Y:S01]  /*5f10*/  UMOV UR8, 0x1 ;  /* 0x0000000100087882 */ /* 0x000fe20000000000 */
[----:B------:R-:W-:-:S09]  /*5f20*/  UMOV UR6, URZ ;  /* 0x000000ff00067c82 */ /* 0x000fd20008000000 */
.L_x_10:
[----:B------:R-:W-:Y:S01]  /*5f30*/  USHF.L.U32 UR4, UR4, 0x1f, URZ ;  /* 0x0000001f04047899 */ /* 0x000fe200080006ff */
[C---:B------:R-:W-:Y:S02]  /*5f40*/  LOP3.LUT R22, R3.reuse, 0x8, RZ, 0xfc, !PT ;  /* 0x0000000803167812 */ /* 0x040fe400078efcff */
[----:B------:R-:W-:Y:S02]  /*5f50*/  LOP3.LUT R23, R3, 0x10, RZ, 0xfc, !PT ;  /* 0x0000001003177812 */ /* 0x000fe400078efcff */
[----:B------:R-:W-:Y:S01]  /*5f60*/  ISETP.GE.AND P5, PT, R22, UR12, PT ;  /* 0x0000000c16007c0c */ /* 0x000fe2000bfa6270 */
[----:B------:R-:W-:Y:S01]  /*5f70*/  IMAD.U32 R24, RZ, RZ, UR4 ;  /* 0x00000004ff187e24 */ /* 0x000fe2000f8e00ff */
[----:B------:R-:W-:-:S03]  /*5f80*/  ISETP.GE.AND P4, PT, R23, UR12, PT ;  /* 0x0000000c17007c0c */ /* 0x000fc6000bf86270 */
[----:B------:R-:W0:Y:S02]  /*5f90*/  SYNCS.PHASECHK.TRANS64.TRYWAIT P0, [UR17], R24 ;  /* 0x00000018ff0075a7 */ /* 0x000e240008001111 */
[----:B0-----:R-:W-:Y:S08]  /*5fa0*/  @!P0 BRA `(.L_x_8) ;  /* 0x0000002400f08947 */ /* 0x001ff00003800000 */
.L_x_16:
[----:B------:R-:W-:Y:S01]  /*5fb0*/  ISETP.GE.AND P1, PT, R3, UR12, PT ;  /* 0x0000000c03007c0c */ /* 0x000fe2000bf26270 */
[----:B------:R-:W-:Y:S01]  /*5fc0*/  IMAD.WIDE R134, R21, 0x2, R134 ;  /* 0x0000000215867825 */ /* 0x000fe200078e0286 */
[----:B------:R-:W-:Y:S02]  /*5fd0*/  LOP3.LUT R22, R3, 0x18, RZ, 0xfc, !PT ;  /* 0x0000001803167812 */ /* 0x000fe400078efcff */
[----:B------:R-:W-:Y:S01]  /*5fe0*/  PRMT R237, RZ, 0x7610, R237 ;  /* 0x00007610ffed7816 */ /* 0x000fe200000000ed */
[----:B------:R-:W-:Y:S01]  /*5ff0*/  IMAD.WIDE R150, R21, 0x2, R150 ;  /* 0x0000000215967825 */ /* 0x000fe200078e0296 */
[----:B------:R-:W-:Y:S02]  /*6000*/  ISETP.GE.AND P0, PT, R22, UR12, PT ;  /* 0x0000000c16007c0c */ /* 0x000fe4000bf06270 */
[----:B------:R-:W-:Y:S01]  /*6010*/  LOP3.LUT R22, R3, 0x28, RZ, 0xfc, !PT ;  /* 0x0000002803167812 */ /* 0x000fe200078efcff */
[----:B------:R-:W-:Y:S01]  /*6020*/  IMAD.WIDE R156, R21, 0x2, R156 ;  /* 0x00000002159c7825 */ /* 0x000fe200078e029c */
[----:B------:R-:W-:-:S02]  /*6030*/  LOP3.LUT R23, R3, 0x20, RZ, 0xfc, !PT ;  /* 0x0000002003177812 */ /* 0x000fc400078efcff */
[----:B------:R-:W-:Y:S01]  /*6040*/  ISETP.GE.AND P2, PT, R22, UR12, PT ;  /* 0x0000000c16007c0c */ /* 0x000fe2000bf46270 */
[----:B------:R-:W2:Y:S01]  /*6050*/  @!P1 LDG.E.U16 R237, desc[UR24][R134.64] ;  /* 0x0000001886ed9981 */ /* 0x000ea2000c1e1500 */
[----:B------:R-:W-:Y:S01]  /*6060*/  LOP3.LUT R22, R3, 0x30, RZ, 0xfc, !PT ;  /* 0x0000003003167812 */ /* 0x000fe200078efcff */
[C---:B------:R-:W-:Y:S01]  /*6070*/  IMAD.WIDE R178, R21.reuse, 0x2, R178 ;  /* 0x0000000215b27825 */ /* 0x040fe200078e02b2 */
[----:B------:R-:W-:Y:S02]  /*6080*/  PRMT R238, RZ, 0x7610, R238 ;  /* 0x00007610ffee7816 */ /* 0x000fe400000000ee */
[----:B------:R-:W-:Y:S01]  /*6090*/  PRMT R239, RZ, 0x7610, R239 ;  /* 0x00007610ffef7816 */ /* 0x000fe200000000ef */
[----:B------:R-:W-:Y:S01]  /*60a0*/  IMAD.WIDE R170, R21, 0x2, R170 ;  /* 0x0000000215aa7825 */ /* 0x000fe200078e02aa */
[----:B------:R-:W-:Y:S02]  /*60b0*/  ISETP.GE.AND P3, PT, R23, UR12, PT ;  /* 0x0000000c17007c0c */ /* 0x000fe4000bf66270 */
[----:B------:R-:W-:Y:S01]  /*60c0*/  LOP3.LUT R23, R3, 0x38, RZ, 0xfc, !PT ;  /* 0x0000003803177812 */ /* 0x000fe200078efcff */
[----:B------:R-:W3:Y:S01]  /*60d0*/  @!P5 LDG.E.U16 R238, desc[UR24][R150.64] ;  /* 0x0000001896eed981 */ /* 0x000ee2000c1e1500 */
[----:B------:R-:W-:Y:S01]  /*60e0*/  ISETP.GE.AND P1, PT, R22, UR12, PT ;  /* 0x0000000c16007c0c */ /* 0x000fe2000bf26270 */
[----:B------:R-:W-:Y:S01]  /*60f0*/  IMAD.WIDE R192, R21, 0x2, R192 ;  /* 0x0000000215c07825 */ /* 0x000fe200078e02c0 */
[----:B------:R-:W-:Y:S01]  /*6100*/  LOP3.LUT R22, R3, 0x40, RZ, 0xfc, !PT ;  /* 0x0000004003167812 */ /* 0x000fe200078efcff */
[----:B------:R-:W4:Y:S01]  /*6110*/  @!P4 LDG.E.U16 R239, desc[UR24][R156.64] ;  /* 0x000000189cefc981 */ /* 0x000f22000c1e1500 */
[----:B------:R-:W-:Y:S01]  /*6120*/  ISETP.GE.AND P5, PT, R23, UR12, PT ;  /* 0x0000000c17007c0c */ /* 0x000fe2000bfa6270 */
[----:B------:R-:W-:Y:S01]  /*6130*/  IMAD.WIDE R184, R21, 0x2, R184 ;  /* 0x0000000215b87825 */ /* 0x000fe200078e02b8 */
[----:B------:R-:W-:-:S02]  /*6140*/  ISETP.GE.AND P4, PT, R22, UR12, PT ;  /* 0x0000000c16007c0c */ /* 0x000fc4000bf86270 */
[----:B------:R-:W-:Y:S01]  /*6150*/  PRMT R240, RZ, 0x7610, R240 ;  /* 0x00007610fff07816 */ /* 0x000fe200000000f0 */
[C---:B------:R-:W-:Y:S01]  /*6160*/  IMAD.WIDE R164, R21.reuse, 0x2, R164 ;  /* 0x0000000215a47825 */ /* 0x040fe200078e02a4 */
[----:B------:R-:W-:Y:S02]  /*6170*/  PRMT R241, RZ, 0x7610, R241 ;  /* 0x00007610fff17816 */ /* 0x000fe400000000f1 */
[----:B------:R-:W-:Y:S01]  /*6180*/  PRMT R242, RZ, 0x7610, R242 ;  /* 0x00007610fff27816 */ /* 0x000fe200000000f2 */
[----:B------:R-:W-:Y:S01]  /*6190*/  IMAD.WIDE R198, R21, 0x2, R198 ;  /* 0x0000000215c67825 */ /* 0x000fe200078e02c6 */
[----:B------:R-:W-:Y:S01]  /*61a0*/  PRMT R243, RZ, 0x7610, R243 ;  /* 0x00007610fff37816 */ /* 0x000fe200000000f3 */
[----:B------:R-:W5:Y:S01]  /*61b0*/  @!P0 LDG.E.U16 R240, desc[UR24][R164.64] ;  /* 0x00000018a4f08981 */ /* 0x000f62000c1e1500 */
[----:B------:R-:W-:Y:S02]  /*61c0*/  PRMT R244, RZ, 0x7610, R244 ;  /* 0x00007610fff47816 */ /* 0x000fe400000000f4 */
[----:B------:R-:W-:Y:S01]  /*61d0*/  PRMT R245, RZ, 0x7610, R245 ;  /* 0x00007610fff57816 */ /* 0x000fe200000000f5 */
[----:B------:R-:W2:Y:S04]  /*61e0*/  @!P3 LDG.E.U16 R241, desc[UR24][R170.64] ;  /* 0x00000018aaf1b981 */ /* 0x000ea8000c1e1500 */
[----:B------:R-:W2:Y:S04]  /*61f0*/  @!P2 LDG.E.U16 R242, desc[UR24][R178.64] ;  /* 0x00000018b2f2a981 */ /* 0x000ea8000c1e1500 */
[----:B------:R-:W2:Y:S04]  /*6200*/  @!P1 LDG.E.U16 R243, desc[UR24][R184.64] ;  /* 0x00000018b8f39981 */ /* 0x000ea8000c1e1500 */
[----:B------:R-:W2:Y:S04]  /*6210*/  @!P5 LDG.E.U16 R244, desc[UR24][R192.64] ;  /* 0x00000018c0f4d981 */ /* 0x000ea8000c1e1500 */
[----:B------:R-:W2:Y:S01]  /*6220*/  @!P4 LDG.E.U16 R245, desc[UR24][R198.64] ;  /* 0x00000018c6f5c981 */ /* 0x000ea2000c1e1500 */
[----:B------:R-:W-:-:S04]  /*6230*/  LOP3.LUT R22, R3, 0x2, RZ, 0xfc, !PT ;  /* 0x0000000203167812 */ /* 0x000fc800078efcff */
[----:B------:R-:W-:Y:S02]  /*6240*/  ISETP.GE.AND P1, PT, R22, UR12, PT ;  /* 0x0000000c16007c0c */ /* 0x000fe4000bf26270 */
[C---:B------:R-:W-:Y:S02]  /*6250*/  LOP3.LUT R22, R3.reuse, 0x6, RZ, 0xfc, !PT ;  /* 0x0000000603167812 */ /* 0x040fe400078efcff */
[----:B------:R-:W-:Y:S02]  /*6260*/  LOP3.LUT R23, R3, 0x4, RZ, 0xfc, !PT ;  /* 0x0000000403177812 */ /* 0x000fe400078efcff */
[----:B------:R-:W-:Y:S01]  /*6270*/  ISETP.GE.AND P2, PT, R22, UR12, PT ;  /* 0x0000000c16007c0c */ /* 0x000fe2000bf46270 */
[----:B------:R-:W-:Y:S01]  /*6280*/  IMAD.WIDE R136, R21, 0x2, R136 ;  /* 0x0000000215887825 */ /* 0x000fe200078e0288 */
[----:B------:R-:W-:Y:S02]  /*6290*/  LOP3.LUT R24, R3, 0xa, RZ, 0xfc, !PT ;  /* 0x0000000a03187812 */ /* 0x000fe400078efcff */
[----:B------:R-:W-:-:S02]  /*62a0*/  PRMT R22, RZ, 0x7610, R22 ;  /* 0x00007610ff167816 */ /* 0x000fc40000000016 */
[----:B------:R-:W-:Y:S02]  /*62b0*/  ISETP.GE.AND P3, PT, R23, UR12, PT ;  /* 0x0000000c17007c0c */ /* 0x000fe4000bf66270 */
[----:B------:R-:W-:Y:S02]  /*62c0*/  LEA.HI R23, R0, 0xe, RZ, 0x1a ;  /* 0x0000000e00177811 */ /* 0x000fe400078fd0ff */
[----:B------:R-:W-:Y:S01]  /*62d0*/  ISETP.GE.AND P0, PT, R24, UR12, PT ;  /* 0x0000000c18007c0c */ /* 0x000fe2000bf06270 */
[----:B------:R-:W2:Y:S01]  /*62e0*/  @!P1 LDG.E.U16 R22, desc[UR24][R136.64] ;  /* 0x0000001888169981 */ /* 0x000ea2000c1e1500 */
[----:B------:R-:W-:Y:S01]  /*62f0*/  PRMT R24, RZ, 0x7610, R24 ;  /* 0x00007610ff187816 */ /* 0x000fe20000000018 */
[----:B------:R-:W-:Y:S01]  /*6300*/  IMAD.WIDE R140, R21, 0x2, R140 ;  /* 0x00000002158c7825 */ /* 0x000fe200078e028c */
[----:B------:R-:W-:Y:S02]  /*6310*/  ISETP.GE.AND P1, PT, R23, UR12, PT ;  /* 0x0000000c17007c0c */ /* 0x000fe4000bf26270 */
[----:B------:R-:W-:Y:S01]  /*6320*/  LOP3.LUT R27, R3, 0x14, RZ, 0xfc, !PT ;  /* 0x00000014031b7812 */ /* 0x000fe200078efcff */
[----:B------:R-:W-:Y:S01]  /*6330*/  IMAD.WIDE R138, R21, 0x2, R138 ;  /* 0x00000002158a7825 */ /* 0x000fe200078e028a */
[----:B------:R-:W-:Y:S01]  /*6340*/  LOP3.LUT R25, R3, 0xc, RZ, 0xfc, !PT ;  /* 0x0000000c03197812 */ /* 0x000fe200078efcff */
[----:B------:R-:W2:Y:S01]  /*6350*/  @!P2 LDG.E.U16 R24, desc[UR24][R140.64] ;  /* 0x000000188c18a981 */ /* 0x000ea2000c1e1500 */
[----:B------:R-:W-:-:S02]  /*6360*/  PRMT R23, RZ, 0x7610, R23 ;  /* 0x00007610ff177816 */ /* 0x000fc40000000017 */
[----:B------:R-:W-:Y:S02]  /*6370*/  LOP3.LUT R26, R3, 0x12, RZ, 0xfc, !PT ;  /* 0x00000012031a7812 */ /* 0x000fe400078efcff */
[----:B------:R-:W-:Y:S02]  /*6380*/  ISETP.GE.AND P2, PT, R27, UR12, PT ;  /* 0x0000000c1b007c0c */ /* 0x000fe4000bf46270 */
[----:B------:R-:W-:Y:S01]  /*6390*/  ISETP.GE.AND P4, PT, R25, UR12, PT ;  /* 0x0000000c19007c0c */ /* 0x000fe2000bf86270 */
[C---:B------:R-:W-:Y:S01]  /*63a0*/  IMAD.WIDE R152, R21.reuse, 0x2, R152 ;  /* 0x0000000215987825 */ /* 0x040fe200078e0298 */
[----:B------:R-:W-:Y:S01]  /*63b0*/  PRMT R25, RZ, 0x7610, R25 ;  /* 0x00007610ff197816 */ /* 0x000fe20000000019 */
[----:B------:R-:W2:Y:S01]  /*63c0*/  @!P3 LDG.E.U16 R23, desc[UR24][R138.64] ;  /* 0x000000188a17b981 */ /* 0x000ea2000c1e1500 */
[----:B------:R-:W-:Y:S01]  /*63d0*/  PRMT R27, RZ, 0x7610, R27 ;  /* 0x00007610ff1b7816 */ /* 0x000fe2000000001b */
[----:B------:R-:W-:Y:S01]  /*63e0*/  IMAD.WIDE R142, R21, 0x2, R142 ;  /* 0x00000002158e7825 */ /* 0x000fe200078e028e */
[----:B------:R-:W-:-:S02]  /*63f0*/  ISETP.GE.AND P3, PT, R26, UR12, PT ;  /* 0x0000000c1a007c0c */ /* 0x000fc4000bf66270 */
[----:B------:R-:W-:Y:S01]  /*6400*/  LEA.HI R26, R0, 0x1e, RZ, 0x1a ;  /* 0x0000001e001a7811 */ /* 0x000fe200078fd0ff */
[----:B------:R-:W2:Y:S01]  /*6410*/  @!P0 LDG.E.U16 R25, desc[UR24][R152.64] ;  /* 0x0000001898198981 */ /* 0x000ea2000c1e1500 */
[----:B------:R-:W-:Y:S01]  /*6420*/  LOP3.LUT R33, R3, 0x1a, RZ, 0xfc, !PT ;  /* 0x0000001a03217812 */ /* 0x000fe200078efcff */
[----:B------:R-:W-:Y:S01]  /*6430*/  IMAD.WIDE R160, R21, 0x2, R160 ;  /* 0x0000000215a07825 */ /* 0x000fe200078e02a0 */
[----:B------:R-:W-:Y:S01]  /*6440*/  PRMT R29, RZ, 0x7610, R29 ;  /* 0x00007610ff1d7816 */ /* 0x000fe2000000001d */
[----:B------:R-:W2:Y:S01]  /*6450*/  @!P1 LDG.E.U16 R27, desc[UR24][R142.64] ;  /* 0x000000188e1b9981 */ /* 0x000ea2000c1e1500 */
[----:B------:R-:W-:Y:S02]  /*6460*/  ISETP.GE.AND P0, PT, R26, UR12, PT ;  /* 0x0000000c1a007c0c */ /* 0x000fe4000bf06270 */
[----:B------:R-:W-:Y:S01]  /*6470*/  ISETP.GE.AND P1, PT, R33, UR12, PT ;  /* 0x0000000c21007c0c */ /* 0x000fe2000bf26270 */
[----:B------:R-:W-:Y:S01]  /*6480*/  IMAD.WIDE R154, R21, 0x2, R154 ;  /* 0x00000002159a7825 */ /* 0x000fe200078e029a */
[----:B------:R-:W-:Y:S01]  /*6490*/  PRMT R26, RZ, 0x7610, R26 ;  /* 0x00007610ff1a7816 */ /* 0x000fe2000000001a */
[----:B------:R-:W2:Y:S01]  /*64a0*/  @!P2 LDG.E.U16 R29, desc[UR24][R160.64] ;  /* 0x00000018a01da981 */ /* 0x000ea2000c1e1500 */
[----:B------:R-:W-:-:S02]  /*64b0*/  LOP3.LUT R33, R3, 0x1c, RZ, 0xfc, !PT ;  /* 0x0000001c03217812 */ /* 0x000fc400078efcff */
[----:B------:R-:W-:Y:S02]  /*64c0*/  LOP3.LUT R30, R3, 0x16, RZ, 0xfc, !PT ;  /* 0x00000016031e7812 */ /* 0x000fe400078efcff */
[----:B------:R-:W-:Y:S01]  /*64d0*/  ISETP.GE.AND P2, PT, R33, UR12, PT ;  /* 0x0000000c21007c0c */ /* 0x000fe2000bf46270 */
[----:B------:R-:W2:Y:S01]  /*64e0*/  @!P4 LDG.E.U16 R26, desc[UR24][R154.64] ;  /* 0x000000189a1ac981 */ /* 0x000ea2000c1e1500 */
[----:B------:R-:W-:Y:S01]  /*64f0*/  PRMT R28, RZ, 0x7610, R28 ;  /* 0x00007610ff1c7816 */ /* 0x000fe2000000001c */
[C---:B------:R-:W-:Y:S01]  /*6500*/  IMAD.WIDE R158, R21.reuse, 0x2, R158 ;  /* 0x00000002159e7825 */ /* 0x040fe200078e029e */
[----:B------:R-:W-:Y:S02]  /*6510*/  ISETP.GE.AND P4, PT, R30, UR12, PT ;  /* 0x0000000c1e007c0c */ /* 0x000fe4000bf86270 */
[----:B------:R-:W-:Y:S01]  /*6520*/  LEA.HI R30, R0, 0x2e, RZ, 0x1a ;  /* 0x0000002e001e7811 */ /* 0x000fe200078fd0ff */
[C---:B------:R-:W-:Y:S01]  /*6530*/  IMAD.WIDE R168, R21.reuse, 0x2, R168 ;  /* 0x0000000215a87825 */ /* 0x040fe200078e02a8 */
[----:B------:R-:W-:Y:S01]  /*6540*/  PRMT R31, RZ, 0x7610, R31 ;  /* 0x00007610ff1f7816 */ /* 0x000fe2000000001f */
[----:B------:R-:W2:Y:S01]  /*6550*/  @!P3 LDG.E.U16 R28, desc[UR24][R158.64] ;  /* 0x000000189e1cb981 */ /* 0x000ea2000c1e1500 */
[----:B------:R-:W-:Y:S01]  /*6560*/  PRMT R32, RZ, 0x7610, R32 ;  /* 0x00007610ff207816 */ /* 0x000fe20000000020 */
[----:B------:R-:W-:Y:S01]  /*6570*/  IMAD.WIDE R166, R21, 0x2, R166 ;  /* 0x0000000215a67825 */ /* 0x000fe200078e02a6 */
[----:B------:R-:W-:-:S02]  /*6580*/  ISETP.GE.AND P3, PT, R30, UR12, PT ;  /* 0x0000000c1e007c0c */ /* 0x000fc4000bf66270 */
[----:B------:R-:W-:Y:S01]  /*6590*/  PRMT R30, RZ, 0x7610, R30 ;  /* 0x00007610ff1e7816 */ /* 0x000fe2000000001e */
[----:B------:R-:W-:Y:S01]  /*65a0*/  IMAD.WIDE R162, R21, 0x2, R162 ;  /* 0x0000000215a27825 */ /* 0x000fe200078e02a2 */
[----:B------:R-:W-:Y:S01]  /*65b0*/  LEA.HI R33, R0, 0x3e, RZ, 0x1a ;  /* 0x0000003e00217811 */ /* 0x000fe200078fd0ff */
[----:B------:R-:W2:Y:S01]  /*65c0*/  @!P1 LDG.E.U16 R31, desc[UR24][R166.64] ;  /* 0x00000018a61f9981 */ /* 0x000ea2000c1e1500 */
[----:B------:R-:W-:Y:S02]  /*65d0*/  LOP3.LUT R43, R3, 0x22, RZ, 0xfc, !PT ;  /* 0x00000022032b7812 */ /* 0x000fe400078efcff */
[----:B------:R-:W-:Y:S01]  /*65e0*/  ISETP.GE.AND P1, PT, R33, UR12, PT ;  /* 0x0000000c21007c0c */ /* 0x000fe2000bf26270 */
[----:B------:R-:W2:Y:S01]  /*65f0*/  @!P2 LDG.E.U16 R32, desc[UR24][R168.64] ;  /* 0x00000018a820a981 */ /* 0x000ea2000c1e1500 */
[----:B------:R-:W-:Y:S01]  /*6600*/  ISETP.GE.AND P2, PT, R5, UR12, PT ;  /* 0x0000000c05007c0c */ /* 0x000fe2000bf46270 */
[----:B------:R-:W-:Y:S01]  /*6610*/  IMAD.WIDE R144, R21, 0x2, R144 ;  /* 0x0000000215907825 */ /* 0x000fe200078e0290 */
[----:B------:R-:W-:Y:S01]  /*6620*/  PRMT R33, RZ, 0x7610, R33 ;  /* 0x00007610ff217816 */ /* 0x000fe20000000021 */
[----:B------:R-:W2:Y:S01]  /*6630*/  @!P4 LDG.E.U16 R30, desc[UR24][R162.64] ;  /* 0x00000018a21ec981 */ /* 0x000ea2000c1e1500 */
[----:B------:R-:W-:-:S02]  /*6640*/  ISETP.GE.AND P4, PT, R43, UR12, PT ;  /* 0x0000000c2b007c0c */ /* 0x000fc4000bf86270 */
[----:B------:R-:W-:Y:S01]  /*6650*/  LOP3.LUT R43, R3, 0x26, RZ, 0xfc, !PT ;  /* 0x00000026032b7812 */ /* 0x000fe200078efcff */
[----:B------:R-:W-:Y:S01]  /*6660*/  IMAD.WIDE R174, R21, 0x2, R174 ;  /* 0x0000000215ae7825 */ /* 0x000fe200078e02ae */
[----:B------:R-:W3:Y:S01]  /*6670*/  @!P0 LDG.E.U16 R33, desc[UR24][R144.64] ;  /* 0x0000001890218981 */ /* 0x000ee2000c1e1500 */
[----:B------:R-:W-:Y:S02]  /*6680*/  PRMT R35, RZ, 0x7610, R35 ;  /* 0x00007610ff237816 */ /* 0x000fe40000000023 */
[----:B------:R-:W-:Y:S02]  /*6690*/  ISETP.GE.AND P0, PT, R43, UR12, PT ;  /* 0x0000000c2b007c0c */ /* 0x000fe4000bf06270 */
[----:B------:R-:W-:Y:S01]  /*66a0*/  LOP3.LUT R43, R3, 0x2c, RZ, 0xfc, !PT ;  /* 0x0000002c032b7812 */ /* 0x000fe200078efcff */
[----:B------:R-:W-:Y:S01]  /*66b0*/  IMAD.WIDE R172, R21, 0x2, R172 ;  /* 0x0000000215ac7825 */ /* 0x000fe200078e02ac */
[----:B------:R-:W-:Y:S01]  /*66c0*/  PRMT R34, RZ, 0x7610, R34 ;  /* 0x00007610ff227816 */ /* 0x000fe20000000022 */
[----:B------:R-:W5:Y:S01]  /*66d0*/  @!P2 LDG.E.U16 R35, desc[UR24][R174.64] ;  /* 0x00000018ae23a981 */ /* 0x000f62000c1e1500 */
[----:B------:R-:W-:Y:S01]  /*66e0*/  ISETP.GE.AND P2, PT, R43, UR12, PT ;  /* 0x0000000c2b007c0c */ /* 0x000fe2000bf46270 */
[----:B------:R-:W-:Y:S01]  /*66f0*/  IMAD.WIDE R176, R21, 0x2, R176 ;  /* 0x0000000215b07825 */ /* 0x000fe200078e02b0 */
[----:B------:R-:W-:-:S02]  /*6700*/  PRMT R36, RZ, 0x7610, R36 ;  /* 0x00007610ff247816 */ /* 0x000fc40000000024 */
[----:B------:R-:W5:Y:S01]  /*6710*/  @!P4 LDG.E.U16 R34, desc[UR24][R172.64] ;  /* 0x00000018ac22c981 */ /* 0x000f62000c1e1500 */
[----:B------:R-:W-:Y:S02]  /*6720*/  ISETP.GE.AND P4, PT, R4, UR12, PT ;  /* 0x0000000c04007c0c */ /* 0x000fe4000bf86270 */
[----:B------:R-:W-:Y:S01]  /*6730*/  LOP3.LUT R44, R3, 0x32, RZ, 0xfc, !PT ;  /* 0x00000032032c7812 */ /* 0x000fe200078efcff */
[----:B------:R-:W5:Y:S01]  /*6740*/  @!P0 LDG.E.U16 R36, desc[UR24][R176.64] ;  /* 0x00000018b0248981 */ /* 0x000f62000c1e1500 */
[----:B------:R-:W-:Y:S01]  /*6750*/  PRMT R38, RZ, 0x7610, R38 ;  /* 0x00007610ff267816 */ /* 0x000fe20000000026 */
[----:B------:R-:W-:Y:S01]  /*6760*/  IMAD.WIDE R182, R21, 0x2, R182 ;  /* 0x0000000215b67825 */ /* 0x000fe200078e02b6 */
[----:B------:R-:W-:Y:S02]  /*6770*/  ISETP.GE.AND P0, PT, R44, UR12, PT ;  /* 0x0000000c2c007c0c */ /* 0x000fe4000bf06270 */
[----:B------:R-:W-:Y:S01]  /*6780*/  LOP3.LUT R44, R3, 0x36, RZ, 0xfc, !PT ;  /* 0x00000036032c7812 */ /* 0x000fe200078efcff */
[----:B------:R-:W-:Y:S01]  /*6790*/  IMAD.WIDE R180, R21, 0x2, R180 ;  /* 0x0000000215b47825 */ /* 0x000fe200078e02b4 */
[----:B------:R-:W-:Y:S01]  /*67a0*/  PRMT R37, RZ, 0x7610, R37 ;  /* 0x00007610ff257816 */ /* 0x000fe20000000025 */
[----:B------:R-:W5:Y:S01]  /*67b0*/  @!P2 LDG.E.U16 R38, desc[UR24][R182.64] ;  /* 0x00000018b626a981 */ /* 0x000f62000c1e1500 */
[----:B------:R-:W-:-:S02]  /*67c0*/  LOP3.LUT R43, R3, 0x34, RZ, 0xfc, !PT ;  /* 0x00000034032b7812 */ /* 0x000fc400078efcff */
[----:B------:R-:W-:Y:S01]  /*67d0*/  ISETP.GE.AND P2, PT, R44, UR12, PT ;  /* 0x0000000c2c007c0c */ /* 0x000fe2000bf46270 */
[----:B------:R-:W-:Y:S01]  /*67e0*/  IMAD.WIDE R186, R21, 0x2, R186 ;  /* 0x0000000215ba7825 */ /* 0x000fe200078e02ba */
[----:B------:R-:W-:Y:S01]  /*67f0*/  PRMT R40, RZ, 0x7610, R40 ;  /* 0x00007610ff287816 */ /* 0x000fe20000000028 */
[----:B------:R-:W5:Y:S01]  /*6800*/  @!P4 LDG.E.U16 R37, desc[UR24][R180.64] ;  /* 0x00000018b425c981 */ /* 0x000f62000c1e1500 */
[----:B------:R-:W-:Y:S02]  /*6810*/  ISETP.GE.AND P4, PT, R43, UR12, PT ;  /* 0x0000000c2b007c0c */ /* 0x000fe4000bf86270 */
[----:B------:R-:W-:Y:S01]  /*6820*/  LOP3.LUT R44, R3, 0x3c, RZ, 0xfc, !PT ;  /* 0x0000003c032c7812 */ /* 0x000fe200078efcff */
[C---:B------:R-:W-:Y:S01]  /*6830*/  IMAD.WIDE R146, R21.reuse, 0x2, R146 ;  /* 0x0000000215927825 */ /* 0x040fe200078e0292 */
[----:B------:R-:W-:Y:S01]  /*6840*/  PRMT R39, RZ, 0x7610, R39 ;  /* 0x00007610ff277816 */ /* 0x000fe20000000027 */
[----:B------:R-:W5:Y:S01]  /*6850*/  @!P0 LDG.E.U16 R40, desc[UR24][R186.64] ;  /* 0x00000018ba288981 */ /* 0x000f62000c1e1500 */
[----:B------:R-:W-:Y:S01]  /*6860*/  PRMT R42, RZ, 0x7610, R42 ;  /* 0x00007610ff2a7816 */ /* 0x000fe2000000002a */
[----:B------:R-:W-:Y:S01]  /*6870*/  IMAD.WIDE R190, R21, 0x2, R190 ;  /* 0x0000000215be7825 */ /* 0x000fe200078e02be */
[----:B------:R-:W-:-:S02]  /*6880*/  ISETP.GE.AND P0, PT, R44, UR12, PT ;  /* 0x0000000c2c007c0c */ /* 0x000fc4000bf06270 */
[----:B------:R-:W-:Y:S01]  /*6890*/  LOP3.LUT R43, R3, 0x3a, RZ, 0xfc, !PT ;  /* 0x0000003a032b7812 */ /* 0x000fe200078efcff */
[----:B------:R-:W-:Y:S01]  /*68a0*/  IMAD.WIDE R188, R21, 0x2, R188 ;  /* 0x0000000215bc7825 */ /* 0x000fe200078e02bc */
[----:B------:R-:W-:Y:S01]  /*68b0*/  LOP3.LUT R44, R3, 0x5a, RZ, 0xfc, !PT ;  /* 0x0000005a032c7812 */ /* 0x000fe200078efcff */
[----:B------:R-:W5:Y:S01]  /*68c0*/  @!P3 LDG.E.U16 R39, desc[UR24][R146.64] ;  /* 0x000000189227b981 */ /* 0x000f62000c1e1500 */
[----:B------:R-:W-:Y:S02]  /*68d0*/  PRMT R41, RZ, 0x7610, R41 ;  /* 0x00007610ff297816 */ /* 0x000fe40000000029 */
[----:B------:R-:W-:Y:S01]  /*68e0*/  ISETP.GE.AND P3, PT, R43, UR12, PT ;  /* 0x0000000c2b007c0c */ /* 0x000fe2000bf66270 */
[----:B------:R-:W5:Y:S01]  /*68f0*/  @!P2 LDG.E.U16 R42, desc[UR24][R190.64] ;  /* 0x00000018be2aa981 */ /* 0x000f62000c1e1500 */
[----:B------:R-:W-:Y:S02]  /*6900*/  ISETP.GE.AND P2, PT, R44, UR12, PT ;  /* 0x0000000c2c007c0c */ /* 0x000fe4000bf46270 */
[----:B------:R-:W-:Y:S01]  /*6910*/  LOP3.LUT R214, R3, 0x42, RZ, 0xfc, !PT ;  /* 0x0000004203d67812 */ /* 0x000fe200078efcff */
[----:B------:R-:W-:Y:S01]  /*6920*/  IMAD.WIDE R196, R21, 0x2, R196 ;  /* 0x0000000215c47825 */ /* 0x000fe200078e02c4 */
[----:B------:R-:W-:Y:S01]  /*6930*/  LEA.HI R43, R0, 0x4e, RZ, 0x1a ;  /* 0x0000004e002b7811 */ /* 0x000fe200078fd0ff */
[----:B------:R-:W5:Y:S01]  /*6940*/  @!P4 LDG.E.U16 R41, desc[UR24][R188.64] ;  /* 0x00000018bc29c981 */ /* 0x000f62000c1e1500 */
[----:B------:R-:W-:-:S02]  /*6950*/  PRMT R44, RZ, 0x7610, R44 ;  /* 0x00007610ff2c7816 */ /* 0x000fc4000000002c */
[----:B------:R-:W-:Y:S02]  /*6960*/  LOP3.LUT R207, R3, 0x44, RZ, 0xfc, !PT ;  /* 0x0000004403cf7812 */ /* 0x000fe400078efcff */
[----:B------:R-:W-:Y:S02]  /*6970*/  ISETP.GE.AND P4, PT, R214, UR12, PT ;  /* 0x0000000cd6007c0c */ /* 0x000fe4000bf86270 */
[----:B------:R-:W-:Y:S01]  /*6980*/  ISETP.GE.AND P5, PT, R43, UR12, PT ;  /* 0x0000000c2b007c0c */ /* 0x000fe2000bfa6270 */
[C---:B------:R-:W-:Y:S01]  /*6990*/  IMAD.WIDE R194, R21.reuse, 0x2, R194 ;  /* 0x0000000215c27825 */ /* 0x040fe200078e02c2 */
[----:B------:R-:W-:Y:S01]  /*69a0*/  PRMT R43, RZ, 0x7610, R43 ;  /* 0x00007610ff2b7816 */ /* 0x000fe2000000002b */
[----:B------:R-:W5:Y:S01]  /*69b0*/  @!P0 LDG.E.U16 R44, desc[UR24][R196.64] ;  /* 0x00000018c42c8981 */ /* 0x000f62000c1e1500 */
[----:B------:R-:W-:Y:S01]  /*69c0*/  PRMT R45, RZ, 0x7610, R45 ;  /* 0x00007610ff2d7816 */ /* 0x000fe2000000002d */
[----:B------:R-:W-:Y:S01]  /*69d0*/  IMAD.WIDE R148, R21, 0x2, R148 ;  /* 0x0000000215947825 */ /* 0x000fe200078e0294 */
[----:B------:R-:W-:-:S02]  /*69e0*/  ISETP.GE.AND P0, PT, R207, UR12, PT ;  /* 0x0000000ccf007c0c */ /* 0x000fc4000bf06270 */
[C---:B------:R-:W-:Y:S01]  /*69f0*/  LOP3.LUT R214, R3.reuse, 0x46, RZ, 0xfc, !PT ;  /* 0x0000004603d67812 */ /* 0x040fe200078efcff */
[----:B------:R-:W5:Y:S01]  /*6a00*/  @!P3 LDG.E.U16 R43, desc[UR24][R194.64] ;  /* 0x00000018c22bb981 */ /* 0x000f62000c1e1500 */
[----:B------:R-:W-:Y:S01]  /*6a10*/  LOP3.LUT R207, R3, 0x5c, RZ, 0xfc, !PT ;  /* 0x0000005c03cf7812 */ /* 0x000fe200078efcff */
[----:B------:R-:W-:Y:S01]  /*6a20*/  IMAD.WIDE R200, R21, 0x2, R200 ;  /* 0x0000000215c87825 */ /* 0x000fe200078e02c8 */
[----:B------:R-:W-:Y:S01]  /*6a30*/  PRMT R206, RZ, 0x7610, R206 ;  /* 0x00007610ffce7816 */ /* 0x000fe200000000ce */
[----:B------:R-:W5:Y:S01]  /*6a40*/  @!P1 LDG.E.U16 R45, desc[UR24][R148.64] ;  /* 0x00000018942d9981 */ /* 0x000f62000c1e1500 */
[----:B------:R-:W-:Y:S02]  /*6a50*/  ISETP.GE.AND P3, PT, R214, UR12, PT ;  /* 0x0000000cd6007c0c */ /* 0x000fe4000bf66270 */
        /* <DEDUP_REMOVED lines=12> */
[----:B------:R-:W-:Y:S01]  /*6b20*/  IMAD.WIDE R130, R21, 0x2, R130 ;  /* 0x0000000215827825 */ /* 0x000fe200078e0282 */
[----:B------:R-:W-:Y:S01]  /*6b30*/  PRMT R209, RZ, 0x7610, R209 ;  /* 0x00007610ffd17816 */ /* 0x000fe200000000d1 */
[----:B------:R-:W5:Y:S01]  /*6b40*/  @!P3 LDG.E.U16 R208, desc[UR24][R204.64] ;  /* 0x00000018ccd0b981 */ /* 0x000f62000c1e1500 */
[----:B------:R-:W-:-:S02]  /*6b50*/  ISETP.GE.AND P3, PT, R214, UR12, PT ;  /* 0x0000000cd6007c0c */ /* 0x000fc4000bf66270 */
[----:B------:R-:W-:Y:S01]  /*6b60*/  LOP3.LUT R217, R3, 0x50, RZ, 0xfc, !PT ;  /* 0x0000005003d97812 */ /* 0x000fe200078efcff */
        /* <DEDUP_REMOVED lines=13> */
[----:B------:R-:W-:Y:S01]  /*6c40*/  LEA.HI R214, R0, 0x5e, RZ, 0x1a ;  /* 0x0000005e00d67811 */ /* 0x000fe200078fd0ff */
[----:B------:R-:W5:Y:S01]  /*6c50*/  @!P3 LDG.E.U16 R211, desc[UR24][R124.64] ;  /* 0x000000187cd3b981 */ /* 0x000f62000c1e1500 */
[----:B------:R-:W-:Y:S02]  /*6c60*/  PRMT R213, RZ, 0x7610, R213 ;  /* 0x00007610ffd57816 */ /* 0x000fe400000000d5 */
[----:B------:R-:W-:Y:S01]  /*6c70*/  ISETP.GE.AND P3, PT, R217, UR12, PT ;  /* 0x0000000cd9007c0c */ /* 0x000fe2000bf66270 */
[----:B------:R-:W5:Y:S01]  /*6c80*/  @!P5 LDG.E.U16 R212, desc[UR24][R128.64] ;  /* 0x0000001880d4d981 */ /* 0x000f62000c1e1500 */
[----:B------:R-:W-:Y:S02]  /*6c90*/  LOP3.LUT R217, R3, 0x56, RZ, 0xfc, !PT ;  /* 0x0000005603d97812 */ /* 0x000fe400078efcff */
[----:B------:R-:W-:Y:S01]  /*6ca0*/  ISETP.GE.AND P5, PT, R214, UR12, PT ;  /* 0x0000000cd6007c0c */ /* 0x000fe2000bfa6270 */
[----:B------:R-:W-:Y:S01]  /*6cb0*/  IMAD.WIDE R122, R21, 0x2, R122 ;  /* 0x00000002157a7825 */ /* 0x000fe200078e027a */
[----:B------:R-:W-:Y:S01]  /*6cc0*/  PRMT R214, RZ, 0x7610, R214 ;  /* 0x00007610ffd67816 */ /* 0x000fe200000000d6 */
[----:B------:R-:W5:Y:S01]  /*6cd0*/  @!P4 LDG.E.U16 R213, desc[UR24][R132.64] ;  /* 0x0000001884d5c981 */ /* 0x000f62000c1e1500 */
[----:B------:R-:W-:Y:S01]  /*6ce0*/  ISETP.GE.AND P4, PT, R217, UR12, PT ;  /* 0x0000000cd9007c0c */ /* 0x000fe2000bf86270 */
[----:B------:R-:W-:Y:S01]  /*6cf0*/  IMAD.WIDE R120, R21, 0x2, R120 ;  /* 0x0000000215787825 */ /* 0x000fe200078e0278 */
[----:B------:R-:W-:-:S02]  /*6d00*/  PRMT R215, RZ, 0x7610, R215 ;  /* 0x00007610ffd77816 */ /* 0x000fc400000000d7 */
[----:B------:R-:W5:Y:S01]  /*6d10*/  @!P0 LDG.E.U16 R214, desc[UR24][R122.64] ;  /* 0x000000187ad68981 */ /* 0x000f62000c1e1500 */
[----:B------:R-:W-:Y:S01]  /*6d20*/  ISETP.GE.AND P0, PT, R19, UR12, PT ;  /* 0x0000000c13007c0c */ /* 0x000fe2000bf06270 */
[----:B------:R-:W-:Y:S01]  /*6d30*/  IMAD.WIDE R118, R21, 0x2, R118 ;  /* 0x0000000215767825 */ /* 0x000fe200078e0276 */
[C---:B------:R-:W-:Y:S01]  /*6d40*/  LOP3.LUT R217, R3.reuse, 0x60, RZ, 0xfc, !PT ;  /* 0x0000006003d97812 */ /* 0x040fe200078efcff */
[----:B------:R-:W5:Y:S01]  /*6d50*/  @!P3 LDG.E.U16 R215, desc[UR24][R120.64] ;  /* 0x0000001878d7b981 */ /* 0x000f62000c1e1500 */
[----:B------:R-:W-:Y:S02]  /*6d60*/  PRMT R216, RZ, 0x7610, R216 ;  /* 0x00007610ffd87816 */ /* 0x000fe400000000d8 */
[----:B------:R-:W-:Y:S02]  /*6d70*/  LOP3.LUT R218, R3, 0x62, RZ, 0xfc, !PT ;  /* 0x0000006203da7812 */ /* 0x000fe400078efcff */
[----:B------:R-:W-:Y:S01]  /*6d80*/  ISETP.GE.AND P3, PT, R217, UR12, PT ;  /* 0x0000000cd9007c0c */ /* 0x000fe2000bf66270 */
[C---:B------:R-:W-:Y:S01]  /*6d90*/  IMAD.WIDE R116, R21.reuse, 0x2, R116 ;  /* 0x0000000215747825 */ /* 0x040fe200078e0274 */
[----:B------:R-:W-:Y:S01]  /*6da0*/  PRMT R217, RZ, 0x7610, R217 ;  /* 0x00007610ffd97816 */ /* 0x000fe200000000d9 */
[----:B------:R-:W5:Y:S01]  /*6db0*/  @!P4 LDG.E.U16 R216, desc[UR24][R118.64] ;  /* 0x0000001876d8c981 */ /* 0x000f62000c1e1500 */
[----:B------:R-:W-:Y:S01]  /*6dc0*/  ISETP.GE.AND P4, PT, R218, UR12, PT ;  /* 0x0000000cda007c0c */ /* 0x000fe2000bf86270 */
[----:B------:R-:W-:Y:S01]  /*6dd0*/  IMAD.WIDE R114, R21, 0x2, R114 ;  /* 0x0000000215727825 */ /* 0x000fe200078e0272 */
[----:B------:R-:W-:-:S02]  /*6de0*/  LOP3.LUT R219, R3, 0x64, RZ, 0xfc, !PT ;  /* 0x0000006403db7812 */ /* 0x000fc400078efcff */
[----:B------:R-:W-:Y:S01]  /*6df0*/  PRMT R218, RZ, 0x7610, R218 ;  /* 0x00007610ffda7816 */ /* 0x000fe200000000da */
[----:B------:R-:W5:Y:S01]  /*6e00*/  @!P0 LDG.E.U16 R217, desc[UR24][R116.64] ;  /* 0x0000001874d98981 */ /* 0x000f62000c1e1500 */
        /* <DEDUP_REMOVED lines=20> */
[----:B------:R-:W-:Y:S02]  /*6f50*/  LEA.HI R224, R0, 0x6e, RZ, 0x1a ;  /* 0x0000006e00e07811 */ /* 0x000fe400078fd0ff */
        /* <DEDUP_REMOVED lines=11> */
[----:B------:R-:W-:Y:S01]  /*7010*/  IMAD.WIDE R100, R21, 0x2, R100 ;  /* 0x0000000215647825 */ /* 0x000fe200078e0264 */
[----:B------:R-:W-:Y:S01]  /*7020*/  PRMT R225, RZ, 0x7610, R225 ;  /* 0x00007610ffe17816 */ /* 0x000fe200000000e1 */
[----:B------:R-:W5:Y:S01]  /*7030*/  @!P2 LDG.E.U16 R224, desc[UR24][R102.64] ;  /* 0x0000001866e0a981 */ /* 0x000f62000c1e1500 */
[----:B------:R-:W-:Y:S02]  /*7040*/  ISETP.GE.AND P2, PT, R226, UR12, PT ;  /* 0x0000000ce2007c0c */ /* 0x000fe4000bf46270 */
[----:B------:R-:W-:-:S02]  /*7050*/  LOP3.LUT R226, R3, 0x74, RZ, 0xfc, !PT ;  /* 0x0000007403e27812 */ /* 0x000fc400078efcff */
[----:B------:R-:W5:Y:S02]  /*7060*/  @!P1 LDG.E.U16 R225, desc[UR24][R100.64] ;  /* 0x0000001864e19981 */ /* 0x000f64000c1e1500 */
[----:B------:R-:W-:Y:S01]  /*7070*/  ISETP.GE.AND P1, PT, R226, UR12, PT ;  /* 0x0000000ce2007c0c */ /* 0x000fe2000bf26270 */
[----:B------:R-:W-:Y:S01]  /*7080*/  IMAD.WIDE R98, R21, 0x2, R98 ;  /* 0x0000000215627825 */ /* 0x000fe200078e0262 */
[----:B------:R-:W-:Y:S02]  /*7090*/  PRMT R226, RZ, 0x7610, R226 ;  /* 0x00007610ffe27816 */ /* 0x000fe400000000e2 */
[----:B------:R-:W-:Y:S01]  /*70a0*/  LOP3.LUT R227, R3, 0x76, RZ, 0xfc, !PT ;  /* 0x0000007603e37812 */ /* 0x000fe200078efcff */
[----:B------:R-:W-:-:S03]  /*70b0*/  IMAD.WIDE R96, R21, 0x2, R96 ;  /* 0x0000000215607825 */ /* 0x000fc600078e0260 */
[----:B------:R-:W5:Y:S01]  /*70c0*/  @!P5 LDG.E.U16 R226, desc[UR24][R98.64] ;  /* 0x0000001862e2d981 */ /* 0x000f62000c1e1500 */
[----:B------:R-:W-:Y:S02]  /*70d0*/  ISETP.GE.AND P5, PT, R227, UR12, PT ;  /* 0x0000000ce3007c0c */ /* 0x000fe4000bfa6270 */
        /* <DEDUP_REMOVED lines=16> */
[----:B------:R-:W-:-:S04]  /*71e0*/  LEA.HI R231, R0, 0x7e, RZ, 0x1a ;  /* 0x0000007e00e77811 */ /* 0x000fc800078fd0ff */
[----:B------:R-:W5:Y:S01]  /*71f0*/  @!P2 LDG.E.U16 R230, desc[UR24][R90.64] ;  /* 0x000000185ae6a981 */ /* 0x000f62000c1e1500 */
[----:B------:R-:W-:Y:S01]  /*7200*/  ISETP.GE.AND P2, PT, R231, UR12, PT ;  /* 0x0000000ce7007c0c */ /* 0x000fe2000bf46270 */
[C---:B------:R-:W-:Y:S01]  /*7210*/  IMAD.WIDE R88, R21.reuse, 0x2, R88 ;  /* 0x0000000215587825 */ /* 0x040fe200078e0258 */
[----:B------:R-:W-:Y:S02]  /*7220*/  PRMT R231, RZ, 0x7610, R231 ;  /* 0x00007610ffe77816 */ /* 0x000fe400000000e7 */
[----:B------:R-:W-:Y:S01]  /*7230*/  PRMT R232, RZ, 0x7610, R232 ;  /* 0x00007610ffe87816 */ /* 0x000fe200000000e8 */
[C---:B------:R-:W-:Y:S01]  /*7240*/  IMAD.WIDE R86, R21.reuse, 0x2, R86 ;  /* 0x0000000215567825 */ /* 0x040fe200078e0256 */
[----:B------:R-:W-:Y:S02]  /*7250*/  PRMT R233, RZ, 0x7610, R233 ;  /* 0x00007610ffe97816 */ /* 0x000fe400000000e9 */
[----:B------:R-:W-:Y:S01]  /*7260*/  PRMT R234, RZ, 0x7610, R234 ;  /* 0x00007610ffea7816 */ /* 0x000fe200000000ea */
[----:B------:R-:W-:Y:S01]  /*7270*/  IMAD.WIDE R84, R21, 0x2, R84 ;  /* 0x0000000215547825 */ /* 0x000fe200078e0254 */
[----:B------:R-:W-:-:S02]  /*7280*/  PRMT R235, RZ, 0x7610, R235 ;  /* 0x00007610ffeb7816 */ /* 0x000fc400000000eb */
[----:B------:R-:W-:Y:S01]  /*7290*/  PRMT R236, RZ, 0x7610, R236 ;  /* 0x00007610ffec7816 */ /* 0x000fe200000000ec */
[C---:B------:R-:W-:Y:S01]  /*72a0*/  IMAD.WIDE R82, R21.reuse, 0x2, R82 ;  /* 0x0000000215527825 */ /* 0x040fe200078e0252 */
[----:B------:R-:W5:Y:S03]  /*72b0*/  @!P5 LDG.E.U16 R232, desc[UR24][R84.64] ;  /* 0x0000001854e8d981 */ /* 0x000f66000c1e1500 */
[C---:B------:R-:W-:Y:S01]  /*72c0*/  IMAD.WIDE R80, R21.reuse, 0x2, R80 ;  /* 0x0000000215507825 */ /* 0x040fe200078e0250 */
[----:B------:R-:W5:Y:S03]  /*72d0*/  @!P1 LDG.E.U16 R231, desc[UR24][R82.64] ;  /* 0x0000001852e79981 */ /* 0x000f66000c1e1500 */
[----:B------:R-:W-:Y:S01]  /*72e0*/  IMAD.WIDE R78, R21, 0x2, R78 ;  /* 0x00000002154e7825 */ /* 0x000fe200078e024e */
[----:B------:R-:W5:Y:S04]  /*72f0*/  @!P4 LDG.E.U16 R234, desc[UR24][R80.64] ;  /* 0x0000001850eac981 */ /* 0x000f68000c1e1500 */
[----:B------:R-:W5:Y:S04]  /*7300*/  @!P3 LDG.E.U16 R233, desc[UR24][R78.64] ;  /* 0x000000184ee9b981 */ /* 0x000f68000c1e1500 */
[----:B------:R-:W5:Y:S04]  /*7310*/  @!P0 LDG.E.U16 R235, desc[UR24][R86.64] ;  /* 0x0000001856eb8981 */ /* 0x000f68000c1e1500 */
[----:B------:R-:W5:Y:S01]  /*7320*/  @!P2 LDG.E.U16 R236, desc[UR24][R88.64] ;  /* 0x0000001858eca981 */ /* 0x000f62000c1e1500 */
[----:B------:R-:W-:Y:S01]  /*7330*/  BAR.SYNC.DEFER_BLOCKING 0x0 ;  /* 0x0000000000007b1d */ /* 0x000fe20000010000 */
[----:B------:R-:W-:-:S04]  /*7340*/  LOP3.LUT R3, R0, 0x7f, RZ, 0xc0, !PT ;  /* 0x0000007f00037812 */ /* 0x000fc800078ec0ff */
[----:B------:R-:W-:Y:S01]  /*7350*/  ISETP.GE.AND P0, PT, R3, UR12, PT ;  /* 0x0000000c03007c0c */ /* 0x000fe2000bf06270 */
[----:B------:R-:W-:Y:S01]  /*7360*/  IMAD.WIDE R62, R20, 0x2, R62 ;  /* 0x00000002143e7825 */ /* 0x000fe200078e023e */
[----:B------:R-:W-:-:S03]  /*7370*/  PRMT R246, RZ, 0x7610, R246 ;  /* 0x00007610fff67816 */ /* 0x000fc600000000f6 */
[----:B------:R-:W-:Y:S01]  /*7380*/  IMAD.WIDE R46, R20, 0x2, R46 ;  /* 0x00000002142e7825 */ /* 0x000fe200078e022e */
[----:B------:R-:W-:-:S03]  /*7390*/  PRMT R247, RZ, 0x7610, R247 ;  /* 0x00007610fff77816 */ /* 0x000fc600000000f7 */
[----:B------:R-:W-:Y:S01]  /*73a0*/  IMAD.WIDE R64, R20, 0x2, R64 ;  /* 0x0000000214407825 */ /* 0x000fe200078e0240 */
[----:B------:R-:W-:-:S03]  /*73b0*/  PRMT R248, RZ, 0x7610, R248 ;  /* 0x00007610fff87816 */ /* 0x000fc600000000f8 */
[C---:B------:R-:W-:Y:S01]  /*73c0*/  IMAD.WIDE R48, R20.reuse, 0x2, R48 ;  /* 0x0000000214307825 */ /* 0x040fe200078e0230 */
[----:B--2---:R0:W-:Y:S04]  /*73d0*/  STS.U16 [R18+UR9+0x4000], R237 ;  /* 0x004000ed12007988 */ /* 0x0041e80008000409 */
[----:B---3--:R1:W-:Y:S01]  /*73e0*/  STS.U16 [R18+UR9+0x4400], R238 ;  /* 0x004400ee12007988 */ /* 0x0083e20008000409 */
[----:B------:R-:W-:-:S03]  /*73f0*/  IMAD.WIDE R66, R20, 0x2, R66 ;  /* 0x0000000214427825 */ /* 0x000fc600078e0242 */
[----:B----4-:R2:W-:Y:S01]  /*7400*/  STS.U16 [R18+UR9+0x4800], R239 ;  /* 0x004800ef12007988 */ /* 0x0105e20008000409 */
[----:B0-----:R-:W-:-:S03]  /*7410*/  PRMT R237, RZ, 0x7610, R237 ;  /* 0x00007610ffed7816 */ /* 0x001fc600000000ed */
[----:B-----5:R0:W-:Y:S01]  /*7420*/  STS.U16 [R18+UR9+0x4c00], R240 ;  /* 0x004c00f012007988 */ /* 0x0201e20008000409 */
[----:B-1----:R-:W-:-:S03]  /*7430*/  PRMT R238, RZ, 0x7610, R238 ;  /* 0x00007610ffee7816 */ /* 0x002fc600000000ee */
[----:B------:R1:W-:Y:S01]  /*7440*/  STS.U16 [R18+UR9+0x5000], R241 ;  /* 0x005000f112007988 */ /* 0x0003e20008000409 */
[----:B--2---:R-:W-:-:S03]  /*7450*/  PRMT R239, RZ, 0x7610, R239 ;  /* 0x00007610ffef7816 */ /* 0x004fc600000000ef */
[----:B------:R2:W-:Y:S01]  /*7460*/  STS.U16 [R18+UR9+0x5400], R242 ;  /* 0x005400f212007988 */ /* 0x0005e20008000409 */
[----:B0-----:R-:W-:Y:S01]  /*7470*/  PRMT R240, RZ, 0x7610, R240 ;  /* 0x00007610fff07816 */ /* 0x001fe200000000f0 */
[----:B------:R-:W-:Y:S02]  /*7480*/  IMAD.WIDE R50, R20, 0x2, R50 ;  /* 0x0000000214327825 */ /* 0x000fe400078e0232 */
[----:B------:R0:W-:Y:S01]  /*7490*/  STS.U16 [R18+UR9+0x5800], R243 ;  /* 0x005800f312007988 */ /* 0x0001e20008000409 */
[----:B-1----:R-:W-:-:S03]  /*74a0*/  PRMT R241, RZ, 0x7610, R241 ;  /* 0x00007610fff17816 */ /* 0x002fc600000000f1 */
[----:B------:R1:W-:Y:S01]  /*74b0*/  STS.U16 [R18+UR9+0x5c00], R244 ;  /* 0x005c00f412007988 */ /* 0x0003e20008000409 */
[----:B--2---:R-:W-:Y:S01]  /*74c0*/  PRMT R242, RZ, 0x7610, R242 ;  /* 0x00007610fff27816 */ /* 0x004fe200000000f2 */
[C---:B------:R-:W-:Y:S02]  /*74d0*/  IMAD.WIDE R68, R20.reuse, 0x2, R68 ;  /* 0x0000000214447825 */ /* 0x040fe400078e0244 */
[----:B------:R2:W-:Y:S01]  /*74e0*/  STS.U16 [R18+UR9+0x6000], R245 ;  /* 0x006000f512007988 */ /* 0x0005e20008000409 */
[----:B0-----:R-:W-:Y:S01]  /*74f0*/  PRMT R243, RZ, 0x7610, R243 ;  /* 0x00007610fff37816 */ /* 0x001fe200000000f3 */
[C---:B------:R-:W-:Y:S02]  /*7500*/  IMAD.WIDE R52, R20.reuse, 0x2, R52 ;  /* 0x0000000214347825 */ /* 0x040fe400078e0234 */
[----:B------:R-:W3:Y:S01]  /*7510*/  @!P0 LDG.E.U16 R237, desc[UR24][R46.64] ;  /* 0x000000182eed8981 */ /* 0x000ee2000c1e1500 */
[----:B-1----:R-:W-:Y:S01]  /*7520*/  PRMT R244, RZ, 0x7610, R244 ;  /* 0x00007610fff47816 */ /* 0x002fe200000000f4 */
[----:B------:R-:W-:-:S02]  /*7530*/  IMAD.WIDE R70, R20, 0x2, R70 ;  /* 0x0000000214467825 */ /* 0x000fc400078e0246 */
[----:B------:R-:W4:Y:S01]  /*7540*/  @!P0 LDG.E.U16 R238, desc[UR24][R62.64] ;  /* 0x000000183eee8981 */ /* 0x000f22000c1e1500 */
[----:B--2---:R-:W-:Y:S01]  /*7550*/  PRMT R245, RZ, 0x7610, R245 ;  /* 0x00007610fff57816 */ /* 0x004fe200000000f5 */
[C---:B------:R-:W-:Y:S01]  /*7560*/  IMAD.WIDE R54, R20.reuse, 0x2, R54 ;  /* 0x0000000214367825 */ /* 0x040fe200078e0236 */
[----:B------:R-:W-:Y:S01]  /*7570*/  PRMT R249, RZ, 0x7610, R249 ;  /* 0x00007610fff97816 */ /* 0x000fe200000000f9 */
[----:B------:R-:W2:Y:S01]  /*7580*/  @!P0 LDG.E.U16 R239, desc[UR24][R48.64] ;  /* 0x0000001830ef8981 */ /* 0x000ea2000c1e1500 */
[----:B------:R-:W-:Y:S01]  /*7590*/  PRMT R250, RZ, 0x7610, R250 ;  /* 0x00007610fffa7816 */ /* 0x000fe200000000fa */
[C---:B------:R-:W-:Y:S01]  /*75a0*/  IMAD.WIDE R72, R20.reuse, 0x2, R72 ;  /* 0x0000000214487825 */ /* 0x040fe200078e0248 */
[----:B------:R-:W-:Y:S01]  /*75b0*/  PRMT R251, RZ, 0x7610, R251 ;  /* 0x00007610fffb7816 */ /* 0x000fe200000000fb */
[----:B------:R-:W5:Y:S01]  /*75c0*/  @!P0 LDG.E.U16 R240, desc[UR24][R64.64] ;  /* 0x0000001840f08981 */ /* 0x000f62000c1e1500 */
[----:B------:R-:W-:Y:S01]  /*75d0*/  PRMT R252, RZ, 0x7610, R252 ;  /* 0x00007610fffc7816 */ /* 0x000fe200000000fc */
[----:B------:R-:W-:-:S02]  /*75e0*/  IMAD.WIDE R56, R20, 0x2, R56 ;  /* 0x0000000214387825 */ /* 0x000fc400078e0238 */
[----:B------:R-:W2:Y:S02]  /*75f0*/  @!P0 LDG.E.U16 R241, desc[UR24][R50.64] ;  /* 0x0000001832f18981 */ /* 0x000ea4000c1e1500 */
[C---:B------:R-:W-:Y:S02]  /*7600*/  IMAD.WIDE R74, R20.reuse, 0x2, R74 ;  /* 0x00000002144a7825 */ /* 0x040fe400078e024a */
[----:B------:R-:W2:Y:S02]  /*7610*/  @!P0 LDG.E.U16 R242, desc[UR24][R66.64] ;  /* 0x0000001842f28981 */ /* 0x000ea4000c1e1500 */
[C---:B------:R-:W-:Y:S02]  /*7620*/  IMAD.WIDE R58, R20.reuse, 0x2, R58 ;  /* 0x00000002143a7825 */ /* 0x040fe400078e023a */
[----:B------:R-:W2:Y:S02]  /*7630*/  @!P0 LDG.E.U16 R243, desc[UR24][R52.64] ;  /* 0x0000001834f38981 */ /* 0x000ea4000c1e1500 */
[----:B------:R-:W-:-:S02]  /*7640*/  IMAD.WIDE R76, R20, 0x2, R76 ;  /* 0x00000002144c7825 */ /* 0x000fc400078e024c */
[----:B------:R-:W2:Y:S02]  /*7650*/  @!P0 LDG.E.U16 R244, desc[UR24][R68.64] ;  /* 0x0000001844f48981 */ /* 0x000ea4000c1e1500 */
[----:B------:R-:W-:Y:S02]  /*7660*/  IMAD.WIDE R60, R20, 0x2, R60 ;  /* 0x00000002143c7825 */ /* 0x000fe400078e023c */
[----:B------:R-:W2:Y:S04]  /*7670*/  @!P0 LDG.E.U16 R245, desc[UR24][R54.64] ;  /* 0x0000001836f58981 */ /* 0x000ea8000c1e1500 */
[----:B------:R-:W2:Y:S04]  /*7680*/  @!P0 LDG.E.U16 R246, desc[UR24][R70.64] ;  /* 0x0000001846f68981 */ /* 0x000ea8000c1e1500 */
[----:B------:R-:W2:Y:S04]  /*7690*/  @!P0 LDG.E.U16 R247, desc[UR24][R56.64] ;  /* 0x0000001838f78981 */ /* 0x000ea8000c1e1500 */
[----:B------:R-:W2:Y:S04]  /*76a0*/  @!P0 LDG.E.U16 R248, desc[UR24][R72.64] ;  /* 0x0000001848f88981 */ /* 0x000ea8000c1e1500 */
[----:B------:R-:W2:Y:S04]  /*76b0*/  @!P0 LDG.E.U16 R249, desc[UR24][R58.64] ;  /* 0x000000183af98981 */ /* 0x000ea8000c1e1500 */
[----:B------:R-:W2:Y:S04]  /*76c0*/  @!P0 LDG.E.U16 R250, desc[UR24][R74.64] ;  /* 0x000000184afa8981 */ /* 0x000ea8000c1e1500 */
[----:B------:R-:W2:Y:S04]  /*76d0*/  @!P0 LDG.E.U16 R251, desc[UR24][R60.64] ;  /* 0x000000183cfb8981 */ /* 0x000ea8000c1e1500 */
[----:B------:R-:W2:Y:S04]  /*76e0*/  @!P0 LDG.E.U16 R252, desc[UR24][R76.64] ;  /* 0x000000184cfc8981 */ /* 0x000ea8000c1e1500 */
[----:B------:R0:W-:Y:S04]  /*76f0*/  STS.U16 [R18+UR9+0x6400], R209 ;  /* 0x006400d112007988 */ /* 0x0001e80008000409 */
        /* <DEDUP_REMOVED lines=54> */
[----:B---3--:R0:W-:Y:S04]  /*7a60*/  STS.U16 [R17+UR9+0x9000], R237 ;  /* 0x009000ed11007988 */ /* 0x0081e80008000409 */
[----:B----4-:R0:W-:Y:S04]  /*7a70*/  STS.U16 [R17+UR9+0x9400], R238 ;  /* 0x009400ee11007988 */ /* 0x0101e80008000409 */
[----:B--2---:R0:W-:Y:S04]  /*7a80*/  STS.U16 [R13+UR9+0x9080], R239 ;  /* 0x009080ef0d007988 */ /* 0x0041e80008000409 */
[----:B-----5:R0:W-:Y:S04]  /*7a90*/  STS.U16 [R13+UR9+0x9480], R240 ;  /* 0x009480f00d007988 */ /* 0x0201e80008000409 */
        /* <DEDUP_REMOVED lines=11> */
[----:B------:R0:W-:Y:S01]  /*7b50*/  STS.U16 [R6+UR9+0x9780], R252 ;  /* 0x009780fc06007988 */ /* 0x0001e20008000409 */
[----:B------:R1:W-:Y:S06]  /*7b60*/  MEMBAR.ALL.CTA ;  /* 0x0000000000007992 */ /* 0x0003ec0000008000 */
[----:B-1----:R-:W1:Y:S01]  /*7b70*/  FENCE.VIEW.ASYNC.S ;  /* 0x00000000000073c6 */ /* 0x002e620000000000 */
[----:B------:R-:W-:Y:S01]  /*7b80*/  SHF.R.U32.HI R3, RZ, 0x6, R0 ;  /* 0x00000006ff037819 */ /* 0x000fe20000011600 */
[----:B------:R-:W-:-:S03]  /*7b90*/  ULEA UR17, UR8, UR9, 0x3 ;  /* 0x0000000908117291 */ /* 0x000fc6000f8e18ff */
[----:B------:R-:W-:Y:S01]  /*7ba0*/  SGXT.U32 R3, R3, 0x1 ;  /* 0x000000010303781a */ /* 0x000fe20000000000 */
[----:B------:R-:W-:Y:S01]  /*7bb0*/  UIADD3 UR17, UPT, UPT, UR17, 0xa000, URZ ;  /* 0x0000a00011117890 */ /* 0x000fe2000fffe0ff */
[----:B-1----:R-:W-:Y:S06]  /*7bc0*/  BAR.SYNC.DEFER_BLOCKING 0x0 ;  /* 0x0000000000007b1d */ /* 0x002fec0000010000 */
[----:B0-----:R-:W-:Y:S05]  /*7bd0*/  BRA.U UP1, `(.L_x_9) ;  /* 0x00000001017c7547 */ /* 0x001fea000b800000 */
[----:B------:R-:W-:Y:S01]  /*7be0*/  UMOV UR21, 0x40004040 ;  /* 0x4000404000157882 */ /* 0x000fe20000000000 */
[----:B------:R-:W-:Y:S01]  /*7bf0*/  UMOV UR23, 0x40004040 ;  /* 0x4000404000177882 */ /* 0x000fe20000000000 */
[----:B------:R-:W-:Y:S01]  /*7c00*/  UMOV UR10, 0x0 ;  /* 0x00000000000a7882 */ /* 0x000fe20000000000 */
[----:B------:R-:W-:Y:S01]  /*7c10*/  UMOV UR11, 0x4048490 ;  /* 0x04048490000b7882 */ /* 0x000fe20000000000 */
[----:B------:R-:W-:Y:S01]  /*7c20*/  UMOV UR52, 0x0 ;  /* 0x0000000000347882 */ /* 0x000fe20000000000 */
[----:B------:R-:W-:Y:S01]  /*7c30*/  UMOV UR53, 0x4048490 ;  /* 0x0404849000357882 */ /* 0x000fe20000000000 */
        /* <DEDUP_REMOVED lines=14> */
[----:B------:R-:W-:Y:S01]  /*7d20*/  UMOV UR4, UR17 ;  /* 0x0000001100047c82 */ /* 0x000fe20008000000 */
[----:B------:R-:W-:Y:S01]  /*7d30*/  UMOV UR5, URZ ;  /* 0x000000ff00057c82 */ /* 0x000fe20008000000 */
[----:B------:R0:W-:Y:S01]  /*7d40*/  UTCHMMA gdesc[UR36], gdesc[UR38], tmem[UR16], tmem[UR58], idesc[UR59], UPT ;  /* 0x00ff3a26240075ea */ /* 0x0001e2000b800010 */
[----:B------:R-:W-:Y:S01]  /*7d50*/  UMOV UR64, 0x0 ;  /* 0x0000000000407882 */ /* 0x000fe20000000000 */
[----:B------:R-:W-:Y:S01]  /*7d60*/  UMOV UR65, 0x4048490 ;  /* 0x0404849000417882 */ /* 0x000fe20000000000 */
[----:B------:R0:W-:Y:S01]  /*7d70*/  UTCHMMA gdesc[UR40], gdesc[UR42], tmem[UR16], tmem[UR60], idesc[UR61], UPT ;  /* 0x00ff3c2a280075ea */ /* 0x0001e2000b800010 */
[----:B------:R-:W-:Y:S01]  /*7d80*/  UMOV UR4, UR4 ;  /* 0x0000000400047c82 */ /* 0x000fe20008000000 */
[----:B------:R0:W-:Y:S01]  /*7d90*/  UTCHMMA gdesc[UR44], gdesc[UR46], tmem[UR16], tmem[UR62], idesc[UR63], UPT ;  /* 0x00ff3e2e2c0075ea */ /* 0x0001e2000b800010 */
[----:B------:R0:W-:Y:S01]  /*7da0*/  UTCHMMA gdesc[UR48], gdesc[UR50], tmem[UR16], tmem[UR64], idesc[UR65], UPT ;  /* 0x00ff4032300075ea */ /* 0x0001e2000b800010 */
[----:B------:R0:W-:Y:S01]  /*7db0*/  UTCBAR [UR4], URZ ;  /* 0x000000ff040073e9 */ /* 0x0001e200080000ff */
[----:B------:R-:W-:Y:S01]  /*7dc0*/  NOP ;  /* 0x0000000000007918 */ /* 0x000fe20000000000 */
.L_x_9:
[----:B------:R-:W-:Y:S02]  /*7dd0*/  UIADD3 UR8, UPT, UPT, UR8, 0x1, URZ ;  /* 0x0000000108087890 */ /* 0x000fe4000fffe0ff */
[----:B------:R-:W-:Y:S02]  /*7de0*/  UIADD3 UR7, UPT, UPT, UR7, -0x1, URZ ;  /* 0xffffffff07077890 */ /* 0x000fe4000fffe0ff */
[----:B------:R-:W-:Y:S02]  /*7df0*/  UISETP.GT.AND UP2, UPT, UR8, 0x1, UPT ;  /* 0x000000010800788c */ /* 0x000fe4000bf44270 */
[----:B------:R-:W-:Y:S02]  /*7e00*/  UIADD3 UR12, UPT, UPT, UR12, -0x80, URZ ;  /* 0xffffff800c0c7890 */ /* 0x000fe4000fffe0ff */
[----:B0-----:R-:W-:Y:S02]  /*7e10*/  USEL UR4, URZ, 0x1, !UP2 ;  /* 0x00000001ff047887 */ /* 0x001fe4000d000000 */
[----:B------:R-:W-:-:S02]  /*7e20*/  USEL UR8, UR8, URZ, !UP2 ;  /* 0x000000ff08087287 */ /* 0x000fc4000d000000 */
[----:B------:R-:W-:Y:S02]  /*7e30*/  UISETP.NE.U32.AND UP2, UPT, UR7, URZ, UPT ;  /* 0x000000ff0700728c */ /* 0x000fe4000bf45070 */
[----:B------:R-:W-:-:S03]  /*7e40*/  ULOP3.LUT UR5, UR6, UR4, URZ, 0x3c, !UPT ;  /* 0x0000000406057292 */ /* 0x000fc6000f8e3cff */
[----:B------:R-:W-:-:S04]  /*7e50*/  UMOV UR4, UR6 ;  /* 0x0000000600047c82 */ /* 0x000fc80008000000 */
[----:B------:R-:W-:Y:S01]  /*7e60*/  UMOV UR6, UR5 ;  /* 0x0000000500067c82 */ /* 0x000fe20008000000 */
[----:B------:R-:W-:Y:S05]  /*7e70*/  BRA.U UP2, `(.L_x_10) ;  /* 0xffffffe1022c7547 */ /* 0x000fea000b83ffff */
.L_x_7:
[----:B------:R-:W-:-:S09]  /*7e80*/  UISETP.GE.AND UP1, UPT, UR19, 0x80, UPT ;  /* 0x000000801300788c */ /* 0x000fd2000bf26270 */
[----:B------:R-:W-:Y:S05]  /*7e90*/  BRA.U !UP1, `(.L_x_11) ;  /* 0x0000000109107547 */ /* 0x000fea000b800000 */
[----:B------:R-:W-:-:S06]  /*7ea0*/  USHF.L.U32 UR4, UR4, 0x1f, URZ ;  /* 0x0000001f04047899 */ /* 0x000fcc00080006ff */
[----:B------:R-:W-:-:S04]  /*7eb0*/  IMAD.U32 R4, RZ, RZ, UR4 ;  /* 0x00000004ff047e24 */ /* 0x000fc8000f8e00ff */
[----:B------:R-:W1:Y:S02]  /*7ec0*/  SYNCS.PHASECHK.TRANS64.TRYWAIT P0, [UR17], R4 ;  /* 0x00000004ff0075a7 */ /* 0x000e640008001111 */
[----:B-1----:R-:W-:Y:S05]  /*7ed0*/  @!P0 BRA `(.L_x_12) ;  /* 0x0000000800308947 */ /* 0x002fea0003800000 */
.L_x_11:
[----:B------:R-:W-:Y:S01]  /*7ee0*/  BAR.SYNC.DEFER_BLOCKING 0x0 ;  /* 0x0000000000007b1d */ /* 0x000fe20000010000 */
[C---:B------:R-:W-:Y:S01]  /*7ef0*/  IMAD.SHL.U32 R13, R0.reuse, 0x20, RZ ;  /* 0x00000020000d7824 */ /* 0x040fe200078e00ff */
[----:B------:R-:W-:Y:S01]  /*7f00*/  SHF.R.S32.HI R17, RZ, 0x5, R0 ;  /* 0x00000005ff117819 */ /* 0x000fe20000011400 */
[C---:B------:R-:W-:Y:S01]  /*7f10*/  IMAD.SHL.U32 R14, R0.reuse, 0x10, RZ ;  /* 0x00000010000e7824 */ /* 0x040fe200078e00ff */
[----:B------:R-:W-:Y:S01]  /*7f20*/  ULEA UR18, UR18, UR9, 0x1 ;  /* 0x0000000912127291 */ /* 0x000fe2000f8e08ff */
[----:B------:R-:W-:Y:S01]  /*7f30*/  IMAD.SHL.U32 R16, R0, 0x4, RZ ;  /* 0x0000000400107824 */ /* 0x000fe200078e00ff */
[----:B------:R-:W-:Y:S02]  /*7f40*/  LOP3.LUT R13, R13, 0x300, RZ, 0xc0, !PT ;  /* 0x000003000d0d7812 */ /* 0x000fe400078ec0ff */
[----:B------:R-:W1:Y:S01]  /*7f50*/  LDC R22, c[0x0][0x3b8] ;  /* 0x0000ee00ff167b82 */ /* 0x000e620000000800 */
[----:B------:R-:W-:Y:S01]  /*7f60*/  LOP3.LUT R15, R14, 0x30, RZ, 0xc0, !PT ;  /* 0x000000300e0f7812 */ /* 0x000fe200078ec0ff */
[----:B------:R-:W2:Y:S01]  /*7f70*/  S2R R20, SR_CgaCtaId ;  /* 0x0000000000147919 */ /* 0x000ea20000008800 */
[----:B------:R-:W-:Y:S01]  /*7f80*/  LOP3.LUT R14, R13, 0x70, R14, 0xf8, !PT ;  /* 0x000000700d0e7812 */ /* 0x000fe200078ef80e */
[----:B------:R-:W3:Y:S01]  /*7f90*/  LDCU UR4, c[0x0][0x3b4] ;  /* 0x00007680ff0477ac */ /* 0x000ee20008000800 */
[----:B------:R-:W-:-:S02]  /*7fa0*/  SGXT R13, R17, 0x1 ;  /* 0x00000001110d781a */ /* 0x000fc40000000200 */
[----:B------:R-:W-:Y:S01]  /*7fb0*/  SHF.R.S32.HI R18, RZ, 0x2, R0 ;  /* 0x00000002ff127819 */ /* 0x000fe20000011400 */
[----:B------:R-:W-:Y:S01]  /*7fc0*/  IMAD.SHL.U32 R0, R0, 0x40, RZ ;  /* 0x0000004000007824 */ /* 0x000fe200078e00ff */
[----:B------:R-:W-:Y:S02]  /*7fd0*/  LOP3.LUT R13, R14, 0x1040, R13, 0x78, !PT ;  /* 0x000010400e0d7812 */ /* 0x000fe400078e780d */
[----:B------:R-:W-:Y:S02]  /*7fe0*/  LOP3.LUT R16, R15, 0x1c0, R16, 0xf8, !PT ;  /* 0x000001c00f107812 */ /* 0x000fe400078ef810 */
[----:B------:R-:W-:Y:S01]  /*7ff0*/  SGXT R15, R18, 0x1 ;  /* 0x00000001120f781a */ /* 0x000fe20000000200 */
[----:B------:R-:W-:Y:S01]  /*8000*/  VIADD R13, R13, UR18 ;  /* 0x000000120d0d7c36 */ /* 0x000fe20008000000 */
[----:B------:R-:W-:Y:S01]  /*8010*/  LOP3.LUT R0, R0, 0x200, RZ, 0xc0, !PT ;  /* 0x0000020000007812 */ /* 0x000fe200078ec0ff */
[----:B------:R-:W4:Y:S02]  /*8020*/  @!P6 SYNCS.CCTL.IV [UR9+0xa000] ;  /* 0x00a00000ff00e9b1 */ /* 0x000f240008000009 */
[----:B----4-:R-:W-:Y:S01]  /*8030*/  BAR.SYNC.DEFER_BLOCKING 0x0 ;  /* 0x0000000000007b1d */ /* 0x010fe20000010000 */
[----:B------:R-:W-:-:S04]  /*8040*/  LOP3.LUT R15, R16, 0x1040, R15, 0x78, !PT ;  /* 0x00001040100f7812 */ /* 0x000fc800078e780f */
[----:B------:R-:W-:Y:S01]  /*8050*/  IADD3 R15, PT, PT, R15, UR9, R0 ;  /* 0x000000090f0f7c10 */ /* 0x000fe2000fffe000 */
[----:B------:R-:W-:Y:S01]  /*8060*/  LDTM.16dp32bit_t0_t15.x8 R4, tmem[UR13] ;  /* 0x0000000d000479ee */ /* 0x000fe20008980000 */
[----:B------:R-:W4:Y:S01]  /*8070*/  LDTM.16dp32bit_t16_t31.x8 R4, tmem[UR13+0x8] ;  /* 0x0000080d000479ee */ /* 0x000f2200089a0000 */
[----:B--2---:R-:W-:-:S05]  /*8080*/  IMAD.SHL.U32 R0, R20, 0x10, RZ ;  /* 0x0000001014007824 */ /* 0x004fca00078e00ff */
[----:B------:R-:W-:Y:S01]  /*8090*/  LOP3.LUT R21, R0, 0x30, RZ, 0xc0, !PT ;  /* 0x0000003000157812 */ /* 0x000fe200078ec0ff */
[----:B---3--:R-:W-:Y:S01]  /*80a0*/  IMAD R0, R2, UR4, RZ ;  /* 0x0000000402007c24 */ /* 0x008fe2000f8e02ff */
[----:B------:R-:W2:Y:S01]  /*80b0*/  @!P6 SYNCS.CCTL.IV [UR9+0xa008] ;  /* 0x00a00800ff00e9b1 */ /* 0x000ea20008000009 */
[----:B------:R-:W-:Y:S01]  /*80c0*/  NOP ;  /* 0x0000000000007918 */ /* 0x000fe20000000000 */
[----:B0-----:R-:W0:Y:S01]  /*80d0*/  LDCU.128 UR8, c[0x0][0x390] ;  /* 0x00007200ff0877ac */ /* 0x001e220008000c00 */
[----:B------:R-:W-:Y:S02]  /*80e0*/  LOP3.LUT R21, R12, R3, R21, 0xfe, !PT ;  /* 0x000000030c157212 */ /* 0x000fe400078efe15 */
[----:B----4-:R-:W-:-:S03]  /*80f0*/  F2FP.BF16.F32.PACK_AB R4, R6, R4 ;  /* 0x000000040604723e */ /* 0x010fc600000010ff */
[----:B-1----:R-:W-:Y:S01]  /*8100*/  IMAD R3, R21, R22, RZ ;  /* 0x0000001615037224 */ /* 0x002fe200078e02ff */
[----:B------:R-:W-:Y:S02]  /*8110*/  F2FP.BF16.F32.PACK_AB R5, R7, R5 ;  /* 0x000000050705723e */ /* 0x000fe400000010ff */
[----:B------:R-:W-:Y:S02]  /*8120*/  F2FP.BF16.F32.PACK_AB R6, R10, R8 ;  /* 0x000000080a06723e */ /* 0x000fe400000010ff */
[----:B------:R-:W-:-:S05]  /*8130*/  F2FP.BF16.F32.PACK_AB R7, R11, R9 ;  /* 0x000000090b07723e */ /* 0x000fca00000010ff */
[----:B--2---:R1:W-:Y:S01]  /*8140*/  STSM.16.M88.4 [R13], R4 ;  /* 0x000000040d007844 */ /* 0x0043e20000000200 */
[----:B------:R-:W-:Y:S01]  /*8150*/  BAR.SYNC.DEFER_BLOCKING 0x0 ;  /* 0x0000000000007b1d */ /* 0x000fe20000010000 */
[----:B0-----:R-:W-:Y:S02]  /*8160*/  ISETP.GE.AND P0, PT, R2, UR10, PT ;  /* 0x0000000a02007c0c */ /* 0x001fe4000bf06270 */
[C---:B------:R-:W-:Y:S02]  /*8170*/  LEA R14, P3, R0.reuse, UR8, 0x1 ;  /* 0x00000008000e7c11 */ /* 0x040fe4000f8608ff */
[----:B------:R-:W-:Y:S02]  /*8180*/  LOP3.LUT R2, R21, 0x4, RZ, 0xfc, !PT ;  /* 0x0000000415027812 */ /* 0x000fe400078efcff */
[----:B------:R-:W-:Y:S01]  /*8190*/  LEA.HI.X.SX32 R20, R0, UR9, 0x1, P3 ;  /* 0x0000000900147c11 */ /* 0x000fe200098f0eff */
[----:B------:R-:W-:Y:S01]  /*81a0*/  IMAD R0, R22, 0x2, R3 ;  /* 0x0000000216007824 */ /* 0x000fe200078e0203 */
[----:B------:R-:W-:-:S02]  /*81b0*/  ISETP.LT.AND P5, PT, R2, UR11, !P0 ;  /* 0x0000000b02007c0c */ /* 0x000fc4000c7a1270 */
[----:B------:R-:W-:Y:S01]  /*81c0*/  LEA R2, P3, R3, R14, 0x1 ;  /* 0x0000000e03027211 */ /* 0x000fe200078608ff */
[----:B-1----:R-:W-:Y:S01]  /*81d0*/  IMAD R7, R22, 0x2, R0 ;  /* 0x0000000216077824 */ /* 0x002fe200078e0200 */
[C---:B------:R-:W-:Y:S02]  /*81e0*/  LOP3.LUT R4, R21.reuse, 0x2, RZ, 0xfc, !PT ;  /* 0x0000000215047812 */ /* 0x040fe400078efcff */
[C---:B------:R-:W-:Y:S02]  /*81f0*/  ISETP.LT.AND P2, PT, R21.reuse, UR11, !P0 ;  /* 0x0000000b15007c0c */ /* 0x040fe4000c741270 */
[----:B------:R-:W-:Y:S02]  /*8200*/  ISETP.LT.AND P1, PT, R4, UR11, !P0 ;  /* 0x0000000b04007c0c */ /* 0x000fe4000c721270 */
[----:B------:R-:W-:Y:S02]  /*8210*/  LOP3.LUT R4, R21, 0x8, RZ, 0xfc, !PT ;  /* 0x0000000815047812 */ /* 0x000fe400078efcff */
[----:B------:R-:W-:-:S02]  /*8220*/  LEA.HI.X.SX32 R3, R3, R20, 0x1, P3 ;  /* 0x0000001403037211 */ /* 0x000fc400018f0eff */
[----:B------:R-:W-:Y:S01]  /*8230*/  LOP3.LUT R5, R21, 0x6, RZ, 0xfc, !PT ;  /* 0x0000000615057812 */ /* 0x000fe200078efcff */
[----:B------:R0:W1:Y:S01]  /*8240*/  LDSM.16.M88.4 R16, [R15] ;  /* 0x000000000f10783b */ /* 0x0000620000000200 */
[----:B------:R-:W-:Y:S02]  /*8250*/  ISETP.LT.AND P3, PT, R4, UR11, !P0 ;  /* 0x0000000b04007c0c */ /* 0x000fe4000c761270 */
[C---:B------:R-:W-:Y:S02]  /*8260*/  LEA R4, P6, R0.reuse, R14, 0x1 ;  /* 0x0000000e00047211 */ /* 0x040fe400078c08ff */
[----:B------:R-:W-:Y:S02]  /*8270*/  ISETP.LT.AND P4, PT, R5, UR11, !P0 ;  /* 0x0000000b05007c0c */ /* 0x000fe4000c781270 */
[----:B------:R-:W-:Y:S01]  /*8280*/  LEA.HI.X.SX32 R5, R0, R20, 0x1, P6 ;  /* 0x0000001400057211 */ /* 0x000fe200030f0eff */
[----:B------:R-:W-:Y:S01]  /*8290*/  IMAD R0, R22, 0x2, R7 ;  /* 0x0000000216007824 */ /* 0x000fe200078e0207 */
[----:B------:R-:W-:-:S02]  /*82a0*/  LOP3.LUT R6, R21, 0xa, RZ, 0xfc, !PT ;  /* 0x0000000a15067812 */ /* 0x000fc400078efcff */
[C---:B0-----:R-:W-:Y:S01]  /*82b0*/  LOP3.LUT R15, R21.reuse, 0xc, RZ, 0xfc, !PT ;  /* 0x0000000c150f7812 */ /* 0x041fe200078efcff */
[----:B------:R-:W-:Y:S01]  /*82c0*/  IMAD R9, R22, 0x2, R0 ;  /* 0x0000000216097824 */ /* 0x000fe200078e0200 */
[----:B------:R-:W-:-:S03]  /*82d0*/  LOP3.LUT R21, R21, 0xe, RZ, 0xfc, !PT ;  /* 0x0000000e15157812 */ /* 0x000fc600078efcff */
[----:B------:R-:W-:-:S04]  /*82e0*/  IMAD R11, R22, 0x2, R9 ;  /* 0x00000002160b7824 */ /* 0x000fc800078e0209 */
[----:B------:R-:W-:Y:S01]  /*82f0*/  IMAD R13, R22, 0x2, R11 ;  /* 0x00000002160d7824 */ /* 0x000fe200078e020b */
[----:B-1----:R0:W-:Y:S01]  /*8300*/  @P2 STG.E.U16 desc[UR24][R2.64], R16 ;  /* 0x0000001002002986 */ /* 0x0021e2000c101518 */
[----:B------:R-:W-:Y:S02]  /*8310*/  ISETP.LT.AND P2, PT, R6, UR11, !P0 ;  /* 0x0000000b06007c0c */ /* 0x000fe4000c741270 */
[----:B------:R-:W-:-:S04]  /*8320*/  LEA R6, P6, R7, R14, 0x1 ;  /* 0x0000000e07067211 */ /* 0x000fc800078c08ff */
[----:B------:R-:W-:Y:S02]  /*8330*/  LEA.HI.X.SX32 R7, R7, R20, 0x1, P6 ;  /* 0x0000001407077211 */ /* 0x000fe400030f0eff */
[C---:B------:R-:W-:Y:S02]  /*8340*/  LEA R8, P6, R9.reuse, R14, 0x1 ;  /* 0x0000000e09087211 */ /* 0x040fe400078c08ff */
[----:B0-----:R-:W-:Y:S02]  /*8350*/  PRMT R3, R16, 0x7632, R3 ;  /* 0x0000763210037816 */ /* 0x001fe40000000003 */
[----:B------:R-:W-:Y:S02]  /*8360*/  LEA.HI.X.SX32 R9, R9, R20, 0x1, P6 ;  /* 0x0000001409097211 */ /* 0x000fe400030f0eff */
[-C--:B------:R-:W-:Y:S01]  /*8370*/  LEA R12, P6, R13, R14.reuse, 0x1 ;  /* 0x0000000e0d0c7211 */ /* 0x080fe200078c08ff */
[----:B------:R0:W-:Y:S01]  /*8380*/  @P1 STG.E.U16 desc[UR24][R4.64], R3 ;  /* 0x0000000304001986 */ /* 0x0001e2000c101518 */
[----:B------:R-:W-:-:S03]  /*8390*/  LEA R2, P1, R0, R14, 0x1 ;  /* 0x0000000e00027211 */ /* 0x000fc600078208ff */
[----:B------:R-:W-:Y:S01]  /*83a0*/  @P5 STG.E.U16 desc[UR24][R6.64], R17 ;  /* 0x0000001106005986 */ /* 0x000fe2000c101518 */
[----:B0-----:R-:W-:Y:S01]  /*83b0*/  LEA.HI.X.SX32 R3, R0, R20, 0x1, P1 ;  /* 0x0000001400037211 */ /* 0x001fe200008f0eff */
[----:B------:R-:W-:Y:S01]  /*83c0*/  IMAD R0, R22, 0x2, R13 ;  /* 0x0000000216007824 */ /* 0x000fe200078e020d */
[----:B------:R-:W-:Y:S02]  /*83d0*/  LEA R10, P1, R11, R14, 0x1 ;  /* 0x0000000e0b0a7211 */ /* 0x000fe400078208ff */
[-C--:B------:R-:W-:Y:S02]  /*83e0*/  LEA.HI.X.SX32 R13, R13, R20.reuse, 0x1, P6 ;  /* 0x000000140d0d7211 */ /* 0x080fe400030f0eff */
[----:B------:R-:W-:Y:S02]  /*83f0*/  LEA.HI.X.SX32 R11, R11, R20, 0x1, P1 ;  /* 0x000000140b0b7211 */ /* 0x000fe400008f0eff */
[----:B------:R-:W-:Y:S02]  /*8400*/  ISETP.LT.AND P1, PT, R15, UR11, !P0 ;  /* 0x0000000b0f007c0c */ /* 0x000fe4000c721270 */
[----:B------:R-:W-:-:S02]  /*8410*/  ISETP.LT.AND P0, PT, R21, UR11, !P0 ;  /* 0x0000000b15007c0c */ /* 0x000fc4000c701270 */
[C---:B------:R-:W-:Y:S02]  /*8420*/  LEA R4, P6, R0.reuse, R14, 0x1 ;  /* 0x0000000e00047211 */ /* 0x040fe400078c08ff */
[----:B------:R-:W-:Y:S02]  /*8430*/  PRMT R14, R17, 0x7632, R14 ;  /* 0x00007632110e7816 */ /* 0x000fe4000000000e */
[----:B------:R-:W-:Y:S02]  /*8440*/  LEA.HI.X.SX32 R5, R0, R20, 0x1, P6 ;  /* 0x0000001400057211 */ /* 0x000fe400030f0eff */
[----:B------:R-:W-:Y:S01]  /*8450*/  PRMT R0, R18, 0x7632, R0 ;  /* 0x0000763212007816 */ /* 0x000fe20000000000 */
[----:B------:R0:W-:Y:S04]  /*8460*/  @P4 STG.E.U16 desc[UR24][R2.64], R14 ;  /* 0x0000000e02004986 */ /* 0x0001e8000c101518 */
[----:B------:R1:W-:Y:S04]  /*8470*/  @P3 STG.E.U16 desc[UR24][R8.64], R18 ;  /* 0x0000001208003986 */ /* 0x0003e8000c101518 */
[----:B------:R1:W-:Y:S01]  /*8480*/  @P2 STG.E.U16 desc[UR24][R10.64], R0 ;  /* 0x000000000a002986 */ /* 0x0003e2000c101518 */
[----:B0-----:R-:W-:-:S03]  /*8490*/  PRMT R3, R19, 0x7632, R3 ;  /* 0x0000763213037816 */ /* 0x001fc60000000003 */
[----:B------:R1:W-:Y:S04]  /*84a0*/  @P1 STG.E.U16 desc[UR24][R12.64], R19 ;  /* 0x000000130c001986 */ /* 0x0003e8000c101518 */
[----:B------:R1:W-:Y:S01]  /*84b0*/  @P0 STG.E.U16 desc[UR24][R4.64], R3 ;  /* 0x0000000304000986 */ /* 0x0003e2000c101518 */
[----:B------:R-:W-:Y:S06]  /*84c0*/  BAR.SYNC.DEFER_BLOCKING 0x0 ;  /* 0x0000000000007b1d */ /* 0x000fec0000010000 */
[----:B------:R-:W-:Y:S05]  /*84d0*/  BRA.U UP0, `(.L_x_13) ;  /* 0x00000001009c7547 */ /* 0x000fea000b800000 */
[----:B------:R-:W0:Y:S01]  /*84e0*/  S2UR UR5, SR_CgaCtaId ;  /* 0x00000000000579c3 */ /* 0x000e220000008800 */
[----:B------:R-:W-:Y:S01]  /*84f0*/  NOP ;  /* 0x0000000000007918 */ /* 0x000fe20000000000 */
[----:B------:R-:W-:Y:S01]  /*8500*/  UMOV UR4, 0x50 ;  /* 0x0000005000047882 */ /* 0x000fe20000000000 */
[----:B-1----:R-:W-:Y:S02]  /*8510*/  IMAD.U32 R0, RZ, RZ, UR16 ;  /* 0x00000010ff007e24 */ /* 0x002fe4000f8e00ff */
[----:B------:R-:W-:-:S03]  /*8520*/  IMAD.MOV.U32 R3, RZ, RZ, 0x1 ;  /* 0x00000001ff037424 */ /* 0x000fc600078e00ff */
[----:B------:R-:W-:-:S04]  /*8530*/  LOP3.LUT R0, R0, 0xffff, RZ, 0xc0, !PT ;  /* 0x0000ffff00007812 */ /* 0x000fc800078ec0ff */
[----:B------:R-:W-:-:S05]  /*8540*/  SHF.R.U32.HI R0, RZ, 0x5, R0 ;  /* 0x00000005ff007819 */ /* 0x000fca0000011600 */
[----:B------:R-:W-:Y:S01]  /*8550*/  VIADD R2, R0, 0x10 ;  /* 0x0000001000027836 */ /* 0x000fe20000000000 */
[----:B------:R-:W-:Y:S01]  /*8560*/  SHF.L.U32 R0, R3, R0, RZ ;  /* 0x0000000003007219 */ /* 0x000fe200000006ff */
[----:B0-----:R-:W-:-:S03]  /*8570*/  ULEA UR6, UR5, UR4, 0x18 ;  /* 0x0000000405067291 */ /* 0x001fc6000f8ec0ff */
[----:B------:R-:W-:-:S04]  /*8580*/  SHF.L.U32 R3, R3, R2, RZ ;  /* 0x0000000203037219 */ /* 0x000fc800000006ff */
[----:B------:R-:W-:Y:S02]  /*8590*/  LOP3.LUT R0, R3, R0, RZ, 0xfc, !PT ;  /* 0x0000000003007212 */ /* 0x000fe400078efcff */
[----:B------:R-:W0:Y:S02]  /*85a0*/  LDS R5, [UR6] ;  /* 0x00000006ff057984 */ /* 0x000e240008000800 */
[C---:B------:R-:W-:Y:S02]  /*85b0*/  LOP3.LUT R2, R0.reuse, 0xffff, RZ, 0xc0, !PT ;  /* 0x0000ffff00027812 */ /* 0x040fe400078ec0ff */
[----:B0-----:R-:W-:-:S04]  /*85c0*/  LOP3.LUT R3, R0, 0xffff, R5, 0x80, !PT ;  /* 0x0000ffff00037812 */ /* 0x001fc800078e8005 */
[----:B------:R-:W-:-:S13]  /*85d0*/  ISETP.NE.AND P0, PT, R3, R2, PT ;  /* 0x000000020300720c */ /* 0x000fda0003f05270 */
[----:B------:R-:W-:Y:S05]  /*85e0*/  @P0 BRA `(.L_x_14) ;  /* 0x0000000000500947 */ /* 0x000fea0003800000 */
[----:B------:R-:W-:Y:S02]  /*85f0*/  SHF.R.U32.HI R5, RZ, 0x10, R5 ;  /* 0x00000010ff057819 */ /* 0x000fe40000011605 */
[----:B------:R-:W-:-:S04]  /*8600*/  SHF.R.U32.HI R2, RZ, 0x10, R0 ;  /* 0x00000010ff027819 */ /* 0x000fc80000011600 */
[----:B------:R-:W-:-:S04]  /*8610*/  LOP3.LUT R5, R5, R2, RZ, 0xc0, !PT ;  /* 0x0000000205057212 */ /* 0x000fc800078ec0ff */
[----:B------:R-:W-:-:S13]  /*8620*/  ISETP.NE.AND P0, PT, R5, R2, PT ;  /* 0x000000020500720c */ /* 0x000fda0003f05270 */
[----:B------:R-:W-:Y:S05]  /*8630*/  @P0 BRA `(.L_x_15) ;  /* 0x0000000000300947 */ /* 0x000fea0003800000 */
[----:B------:R-:W-:Y:S01]  /*8640*/  R2UR UR4, R0 ;  /* 0x00000000000472ca */ /* 0x000fe200000e0000 */
[----:B------:R-:W-:Y:S01]  /*8650*/  VOTEU.ANY UR5, UPT, PT ;  /* 0x0000000000057886 */ /* 0x000fe200038e0100 */
[----:B------:R-:W0:Y:S01]  /*8660*/  S2R R0, SR_LANEID ;  /* 0x0000000000007919 */ /* 0x000e220000000000 */
[----:B------:R-:W-:-:S10]  /*8670*/  UFLO.U32 UR5, UR5 ;  /* 0x00000005000572bd */ /* 0x000fd400080e0000 */
[----:B------:R-:W-:-:S06]  /*8680*/  ULOP3.LUT UR4, URZ, UR4, URZ, 0x33, !UPT ;  /* 0x00000004ff047292 */ /* 0x000fcc000f8e33ff */
[----:B------:R-:W-:-:S04]  /*8690*/  IMAD.U32 R2, RZ, RZ, UR4 ;  /* 0x00000004ff027e24 */ /* 0x000fc8000f8e00ff */
[----:B------:R-:W1:Y:S02]  /*86a0*/  REDUX UR7, R2 ;  /* 0x00000000020773c4 */ /* 0x000e640000000000 */
[----:B------:R2:W-:Y:S01]  /*86b0*/  UTCATOMSWS.AND URZ, UR4 ;  /* 0x0000000400ff79e3 */ /* 0x0005e20008000000 */
[----:B0-----:R-:W-:Y:S01]  /*86c0*/  ISETP.EQ.U32.AND P0, PT, R0, UR5, PT ;  /* 0x0000000500007c0c */ /* 0x001fe2000bf02070 */
[----:B-1----:R-:W-:-:S12]  /*86d0*/  IMAD.U32 R0, RZ, RZ, UR7 ;  /* 0x00000007ff007e24 */ /* 0x002fd8000f8e00ff */
[----:B------:R2:W-:Y:S01]  /*86e0*/  @P0 ATOMS.AND RZ, [UR6], R0 ;  /* 0x00000000ffff098c */ /* 0x0005e2000a800006 */
[----:B------:R-:W-:Y:S05]  /*86f0*/  BRA `(.L_x_13) ;  /* 0x0000000000147947 */ /* 0x000fea0003800000 */
.L_x_15:
[----:B------:R-:W-:-:S07]  /*8700*/  MOV R2, 0x8720 ;  /* 0x0000872000027802 */ /* 0x000fce0000000f00 */
[----:B------:R-:W-:Y:S05]  /*8710*/  CALL.REL.NOINC `($__internal_0_$__cuda_sm10x_tcgen05_guardrail_trap_col_being_dealloced_not_returned_by_alloc) ;  /* 0x00000000002c7944 */ /* 0x000fea0003c00000 */
[----:B------:R-:W-:Y:S05]  /*8720*/  BRA `(.L_x_13) ;  /* 0x0000000000087947 */ /* 0x000fea0003800000 */
.L_x_14:
[----:B------:R-:W-:-:S07]  /*8730*/  MOV R2, 0x8750 ;  /* 0x0000875000027802 */ /* 0x000fce0000000f00 */
[----:B------:R-:W-:Y:S05]  /*8740*/  CALL.REL.NOINC `($__internal_2_$__cuda_sm10x_tcgen05_guardrail_trap_unallocated_columns_being_dealloced) ;  /* 0x0000000000387944 */ /* 0x000fea0003c00000 */
.L_x_13:
[----:B------:R-:W-:Y:S01]  /*8750*/  NOP ;  /* 0x0000000000007918 */ /* 0x000fe20000000000 */
[----:B--2---:R-:W-:Y:S05]  /*8760*/  EXIT ;  /* 0x000000000000794d */ /* 0x004fea0003800000 */
.L_x_8:
[----:B------:R-:W0:Y:S02]  /*8770*/  SYNCS.PHASECHK.TRANS64.TRYWAIT P0, [UR17], R24 ;  /* 0x00000018ff0075a7 */ /* 0x000e240008001111 */
[----:B0-----:R-:W-:Y:S05]  /*8780*/  @!P0 BRA `(.L_x_8) ;  /* 0xfffffffc00f88947 */ /* 0x001fea000383ffff */
[----:B------:R-:W-:Y:S05]  /*8790*/  BRA `(.L_x_16) ;  /* 0xffffffd800047947 */ /* 0x000fea000383ffff */
.L_x_12:
[----:B------:R-:W1:Y:S02]  /*87a0*/  SYNCS.PHASECHK.TRANS64.TRYWAIT P0, [UR17], R4 ;  /* 0x00000004ff0075a7 */ /* 0x000e640008001111 */
[----:B-1----:R-:W-:Y:S05]  /*87b0*/  @!P0 BRA `(.L_x_12) ;  /* 0xfffffffc00f88947 */ /* 0x002fea000383ffff */
[----:B------:R-:W-:Y:S05]  /*87c0*/  BRA `(.L_x_11) ;  /* 0xfffffff400c47947 */ /* 0x000fea000383ffff */
        .weak           $__internal_0_$__cuda_sm10x_tcgen05_guardrail_trap_col_being_dealloced_not_returned_by_alloc
        .type           $__internal_0_$__cuda_sm10x_tcgen05_guardrail_trap_col_being_dealloced_not_returned_by_alloc,@function
        .size           $__internal_0_$__cuda_sm10x_tcgen05_guardrail_trap_col_being_dealloced_not_returned_by_alloc,($__internal_1_$__cuda_sm10x_tcgen05_guardrail_trap_phase_invalid_during_alloc - $__internal_0_$__cuda_sm10x_tcgen05_guardrail_trap_col_being_dealloced_not_returned_by_alloc)
$__internal_0_$__cuda_sm10x_tcgen05_guardrail_trap_col_being_dealloced_not_returned_by_alloc:
[----:B------:R-:W-:Y:S05]  /*87d0*/  BPT.TRAP 0x1 ;  /* 0x000000040000795c */ /* 0x000fea0000300000 */
[----:B------:R-:W-:-:S04]  /*87e0*/  IMAD.MOV.U32 R3, RZ, RZ, 0x0 ;  /* 0x00000000ff037424 */ /* 0x000fc800078e00ff */
[----:B------:R-:W-:Y:S05]  /*87f0*/  RET.REL.NODEC R2 `(matmul_kernel) ;  /* 0xffffff7802007950 */ /* 0x000fea0003c3ffff */
        .weak           $__internal_1_$__cuda_sm10x_tcgen05_guardrail_trap_phase_invalid_during_alloc
        .type           $__internal_1_$__cuda_sm10x_tcgen05_guardrail_trap_phase_invalid_during_alloc,@function
        .size           $__internal_1_$__cuda_sm10x_tcgen05_guardrail_trap_phase_invalid_during_alloc,($__internal_2_$__cuda_sm10x_tcgen05_guardrail_trap_unallocated_columns_being_dealloced - $__internal_1_$__cuda_sm10x_tcgen05_guardrail_trap_phase_invalid_during_alloc)
$__internal_1_$__cuda_sm10x_tcgen05_guardrail_trap_phase_invalid_during_alloc:
[----:B------:R-:W-:Y:S05]  /*8800*/  BPT.TRAP 0x1 ;  /* 0x000000040000795c */ /* 0x000fea0000300000 */
[----:B------:R-:W-:-:S04]  /*8810*/  IMAD.MOV.U32 R3, RZ, RZ, 0x0 ;  /* 0x00000000ff037424 */ /* 0x000fc800078e00ff */
[----:B------:R-:W-:Y:S05]  /*8820*/  RET.REL.NODEC R2 `(matmul_kernel) ;  /* 0xffffff7402f47950 */ /* 0x000fea0003c3ffff */
        .weak           $__internal_2_$__cuda_sm10x_tcgen05_guardrail_trap_unallocated_columns_being_dealloced
        .type           $__internal_2_$__cuda_sm10x_tcgen05_guardrail_trap_unallocated_columns_being_dealloced,@function
        .size           $__internal_2_$__cuda_sm10x_tcgen05_guardrail_trap_unallocated_columns_being_dealloced,(.L_x_20 - $__internal_2_$__cuda_sm10x_tcgen05_guardrail_trap_unallocated_columns_being_dealloced)
$__internal_2_$__cuda_sm10x_tcgen05_guardrail_trap_unallocated_columns_being_dealloced:
[----:B------:R-:W-:Y:S05]  /*8830*/  BPT.TRAP 0x1 ;  /* 0x000000040000795c */ /* 0x000fea0000300000 */
[----:B------:R-:W-:-:S04]  /*8840*/  IMAD.MOV.U32 R3, RZ, RZ, 0x0 ;  /* 0x00000000ff037424 */ /* 0x000fc800078e00ff */
[----:B------:R-:W-:Y:S05]  /*8850*/  RET.REL.NODEC R2 `(matmul_kernel) ;  /* 0xffffff7402e87950 */ /* 0x000fea0003c3ffff */
.L_x_17:
[----:B------:R-:W-:-:S00]  /*8860*/  BRA `(.L_x_17) ;  /* 0xfffffffc00fc7947 */ /* 0x000fc0000383ffff */
[----:B------:R-:W-:-:S00]  /*8870*/  NOP ;  /* 0x0000000000007918 */ /* 0x000fc00000000000 */
        /* <DEDUP_REMOVED lines=8> */
.L_x_20:


//--------------------- .nv.shared.matmul_kernel  --------------------------
	.section	.nv.shared.matmul_kernel,"aw",@nobits
	.sectionflags	@""
	.align	16
	.zero		1024


//--------------------- .nv.shared.reserved.0     --------------------------
	.section	.nv.shared.reserved.0,"aw",@nobits
	.align	8
	.weak		__nv_reservedSMEM_offset_0_alias
	.size		__nv_reservedSMEM_offset_0_alias, 0, 64
	.other		__nv_reservedSMEM_offset_0_alias,@"STO_CUDA_RESERVED_SHARED STV_DEFAULT"
__nv_reservedSMEM_offset_0_alias:
	.zero		0
.nv.shared.reserved.0:
	.zero		64
	.weak		__nv_reservedSMEM_allocation_phase
	.type		__nv_reservedSMEM_allocation_phase,@object
	.size		__nv_reservedSMEM_allocation_phase,(.L_0 - __nv_reservedSMEM_allocation_phase)
__nv_reservedSMEM_allocation_phase:
	.zero		1
.L_0:
	.zero		7
	.weak		__nv_reservedSMEM_devtool_atexit_pc
	.type		__nv_reservedSMEM_devtool_atexit_pc,@object
	.size		__nv_reservedSMEM_devtool_atexit_pc,(__nv_reservedSMEM_allocation_mask - __nv_reservedSMEM_devtool_atexit_pc)
__nv_reservedSMEM_devtool_atexit_pc:
	.zero		8
	.weak		__nv_reservedSMEM_allocation_mask
	.type		__nv_reservedSMEM_allocation_mask,@object
	.size		__nv_reservedSMEM_allocation_mask,(.L_2 - __nv_reservedSMEM_allocation_mask)
__nv_reservedSMEM_allocation_mask:
	.zero		4
.L_2:


//--------------------- .nv.constant0.matmul_kernel --------------------------
	.section	.nv.constant0.matmul_kernel,"a",@progbits
	.sectionflags	@""
	.align	4
.nv.constant0.matmul_kernel:
	.zero		976


//--------------------- SYMBOLS --------------------------

	.type		.nv.reservedSmem.offset0,@object
	.size		.nv.reservedSmem.offset0,0x4
	.type		.nv.reservedSmem.cap,@object
	.size		.nv.reservedSmem.cap,0x4
